	.headerflags	@"EF_CUDA_TEXMODE_UNIFIED EF_CUDA_64BIT_ADDRESS EF_CUDA_SM80 EF_CUDA_VIRTUAL_SM(EF_CUDA_SM80)"
	.elftype	@"ET_EXEC"


//--------------------- .nv.info                  --------------------------
	.section	.nv.info,"",@"SHT_CUDA_INFO"
	.align	4


	//----- nvinfo : EIATTR_REGCOUNT
	.align		4
        /*0000*/ 	.byte	0x04, 0x2f
        /*0002*/ 	.short	(.L_1 - .L_0)
	.align		4
.L_0:
        /*0004*/ 	.word	index@(candidate0)
        /*0008*/ 	.word	0x00000050


	//----- nvinfo : EIATTR_MAX_STACK_SIZE
	.align		4
.L_1:
        /*000c*/ 	.byte	0x04, 0x23
        /*000e*/ 	.short	(.L_3 - .L_2)
	.align		4
.L_2:
        /*0010*/ 	.word	index@(candidate0)
        /*0014*/ 	.word	0x00000000


	//----- nvinfo : EIATTR_MIN_STACK_SIZE
	.align		4
.L_3:
        /*0018*/ 	.byte	0x04, 0x12
        /*001a*/ 	.short	(.L_5 - .L_4)
	.align		4
.L_4:
        /*001c*/ 	.word	index@(candidate0)
        /*0020*/ 	.word	0x00000000


	//----- nvinfo : EIATTR_FRAME_SIZE
	.align		4
.L_5:
        /*0024*/ 	.byte	0x04, 0x11
        /*0026*/ 	.short	(.L_7 - .L_6)
	.align		4
.L_6:
        /*0028*/ 	.word	index@(candidate0)
        /*002c*/ 	.word	0x00000000
.L_7:


//--------------------- .nv.info.candidate0       --------------------------
	.section	.nv.info.candidate0,"",@"SHT_CUDA_INFO"
	.align	4


	//----- nvinfo : EIATTR_CUDA_API_VERSION
	.align		4
        /*0000*/ 	.byte	0x04, 0x37
        /*0002*/ 	.short	(.L_9 - .L_8)
.L_8:
        /*0004*/ 	.word	0x00000075


	//----- nvinfo : EIATTR_SW2861232_WAR
	.align		4
.L_9:
        /*0008*/ 	.byte	0x01, 0x35
	.zero		2


	//----- nvinfo : EIATTR_PARAM_CBANK
	.align		4
        /*000c*/ 	.byte	0x04, 0x0a
        /*000e*/ 	.short	(.L_11 - .L_10)
	.align		4
.L_10:
        /*0010*/ 	.word	index@(.nv.constant0.candidate0)
        /*0014*/ 	.short	0x0160
        /*0016*/ 	.short	0x0018


	//----- nvinfo : EIATTR_CBANK_PARAM_SIZE
	.align		4
.L_11:
        /*0018*/ 	.byte	0x03, 0x19
        /*001a*/ 	.short	0x0018


	//----- nvinfo : EIATTR_KPARAM_INFO
	.align		4
        /*001c*/ 	.byte	0x04, 0x17
        /*001e*/ 	.short	(.L_13 - .L_12)
.L_12:
        /*0020*/ 	.word	0x00000000
        /*0024*/ 	.short	0x0002
        /*0026*/ 	.short	0x0010
        /*0028*/ 	.byte	0x00, 0xf0, 0x21, 0x00


	//----- nvinfo : EIATTR_KPARAM_INFO
	.align		4
.L_13:
        /*002c*/ 	.byte	0x04, 0x17
        /*002e*/ 	.short	(.L_15 - .L_14)
.L_14:
        /*0030*/ 	.word	0x00000000
        /*0034*/ 	.short	0x0001
        /*0036*/ 	.short	0x0008
        /*0038*/ 	.byte	0x00, 0xf0, 0x21, 0x00


	//----- nvinfo : EIATTR_KPARAM_INFO
	.align		4
.L_15:
        /*003c*/ 	.byte	0x04, 0x17
        /*003e*/ 	.short	(.L_17 - .L_16)
.L_16:
        /*0040*/ 	.word	0x00000000
        /*0044*/ 	.short	0x0000
        /*0046*/ 	.short	0x0000
        /*0048*/ 	.byte	0x00, 0xf0, 0x21, 0x00


	//----- nvinfo : EIATTR_MAXREG_COUNT
	.align		4
.L_17:
        /*004c*/ 	.byte	0x03, 0x1b
        /*004e*/ 	.short	0x00ff


	//----- nvinfo : EIATTR_EXIT_INSTR_OFFSETS
	.align		4
        /*0050*/ 	.byte	0x04, 0x1c
        /*0052*/ 	.short	(.L_19 - .L_18)


	//   ....[0]....
.L_18:
        /*0054*/ 	.word	0x00005490


	//----- nvinfo : EIATTR_MAX_THREADS
	.align		4
.L_19:
        /*0058*/ 	.byte	0x04, 0x05
        /*005a*/ 	.short	(.L_21 - .L_20)
.L_20:
        /*005c*/ 	.word	0x00000040
        /*0060*/ 	.word	0x00000001
        /*0064*/ 	.word	0x00000001
.L_21:


//--------------------- .nv.rel.action            --------------------------
	.section	.nv.rel.action,"",@"SHT_CUDA_RELOCINFO"
	.align	8
	.sectionentsize	8
        /*0000*/ 	.byte	0x4b, 0x00, 0x00, 0x00, 0x00, 0x00, 0x00, 0x00, 0x00, 0x02, 0x02, 0x08, 0x10, 0x0a, 0x2f, 0x22
        /* <DEDUP_REMOVED lines=13> */


//--------------------- .nv.constant0.candidate0  --------------------------
	.section	.nv.constant0.candidate0,"a",@progbits
	.align	4
.nv.constant0.candidate0:
	.zero		376


//--------------------- .text.candidate0          --------------------------
	.section	.text.candidate0,"ax",@progbits
	.sectionflags	@"SHF_BARRIERS=1"
	.sectioninfo	@"SHI_REGISTERS=80"
	.align	128
        .global         candidate0
        .type           candidate0,@function
        .size           candidate0,(.L_x_3 - candidate0)
        .other          candidate0,@"STO_CUDA_ENTRY STV_DEFAULT"
candidate0:
.text.candidate0:
[----:B------:R-:W-:-:S02]  /*0000*/  MOV R1, c[0x0][0x28] ;  /* 0x00000a0000017a02 */ /* 0x000fc40000000f00 */
[----:B------:R-:W0:Y:S01]  /*0010*/  S2UR UR5, SR_CTAID.X ;  /* 0x00000000000579c3 */ /* 0x000e220000002500 */
[----:B------:R-:W1:Y:S01]  /*0020*/  S2R R0, SR_TID.X ;  /* 0x0000000000007919 */ /* 0x000e620000002100 */
[----:B------:R-:W-:Y:S01]  /*0030*/  UMOV UR4, URZ ;  /* 0x0000003f00047c82 */ /* 0x000fe20008000000 */
[----:B------:R-:W-:Y:S01]  /*0040*/  HFMA2.MMA R16, -RZ, RZ, 0, 0 ;  /* 0x00000000ff107435 */ /* 0x000fe200000001ff */
[----:B------:R-:W-:Y:S01]  /*0050*/  CS2R R58, SRZ ;  /* 0x00000000003a7805 */ /* 0x000fe2000001ff00 */
[----:B------:R-:W-:Y:S01]  /*0060*/  HFMA2.MMA R67, -RZ, RZ, 0, 0 ;  /* 0x00000000ff437435 */ /* 0x000fe200000001ff */
[----:B------:R-:W-:Y:S01]  /*0070*/  CS2R R60, SRZ ;  /* 0x00000000003c7805 */ /* 0x000fe2000001ff00 */
[----:B------:R-:W-:Y:S01]  /*0080*/  CS2R R46, SRZ ;  /* 0x00000000002e7805 */ /* 0x000fe2000001ff00 */
[----:B------:R-:W-:Y:S01]  /*0090*/  CS2R R18, SRZ ;  /* 0x0000000000127805 */ /* 0x000fe2000001ff00 */
[----:B------:R-:W-:Y:S01]  /*00a0*/  CS2R R62, SRZ ;  /* 0x00000000003e7805 */ /* 0x000fe2000001ff00 */
[----:B------:R-:W-:Y:S01]  /*00b0*/  CS2R R36, SRZ ;  /* 0x0000000000247805 */ /* 0x000fe2000001ff00 */
[----:B------:R-:W-:Y:S01]  /*00c0*/  MOV R14, RZ ;  /* 0x000000ff000e7202 */ /* 0x000fe20000000f00 */
        /* <DEDUP_REMOVED lines=9> */
[----:B------:R-:W-:-:S02]  /*0160*/  ULDC.64 UR8, c[0x0][0x118] ;  /* 0x0000460000087ab9 */ /* 0x000fc40000000a00 */
[----:B0-----:R-:W-:Y:S01]  /*0170*/  UIMAD.WIDE UR6, UR5, -0x6db6db6d, UR4 ;  /* 0x92492493050678a5 */ /* 0x001fe2000f8e0204 */
[----:B-1----:R-:W-:Y:S02]  /*0180*/  SHF.R.S32.HI R2, RZ, 0x5, R0 ;  /* 0x00000005ff027819 */ /* 0x002fe40000011400 */
[C---:B------:R-:W-:Y:S01]  /*0190*/  LOP3.LUT R3, R0.reuse, 0x7, RZ, 0xc0, !PT ;  /* 0x0000000700037812 */ /* 0x040fe200078ec0ff */
[----:B------:R-:W-:Y:S01]  /*01a0*/  USHF.R.U32.HI UR4, URZ, 0x1f, UR7 ;  /* 0x0000001f3f047899 */ /* 0x000fe20008011607 */
[----:B------:R-:W-:-:S03]  /*01b0*/  LOP3.LUT R7, R0, 0x1f, RZ, 0xc0, !PT ;  /* 0x0000001f00077812 */ /* 0x000fc600078ec0ff */
[----:B------:R-:W-:Y:S01]  /*01c0*/  ULEA.HI.SX32 UR7, UR7, UR4, 0x1e ;  /* 0x0000000407077291 */ /* 0x000fe2000f8ff23f */
[----:B------:R-:W-:Y:S01]  /*01d0*/  IMAD R2, R2, 0xc40, R3 ;  /* 0x00000c4002027824 */ /* 0x000fe200078e0203 */
[----:B------:R-:W-:Y:S01]  /*01e0*/  SHF.R.U32.HI R3, RZ, 0x3, R7 ;  /* 0x00000003ff037819 */ /* 0x000fe20000011607 */
[----:B------:R-:W-:Y:S02]  /*01f0*/  UMOV UR4, URZ ;  /* 0x0000003f00047c82 */ /* 0x000fe40008000000 */
[----:B------:R-:W-:Y:S01]  /*0200*/  UIMAD UR5, UR7, -0x7, UR5 ;  /* 0xfffffff9070578a4 */ /* 0x000fe2000f8e0205 */
[----:B------:R-:W-:-:S05]  /*0210*/  MOV R5, UR7 ;  /* 0x0000000700057c02 */ /* 0x000fca0008000f00 */
[----:B------:R-:W-:Y:S01]  /*0220*/  IMAD R2, R5, 0xe0, R2 ;  /* 0x000000e005027824 */ /* 0x000fe200078e0202 */
[----:B------:R-:W-:-:S04]  /*0230*/  MOV R5, UR5 ;  /* 0x0000000500057c02 */ /* 0x000fc80008000f00 */
[----:B------:R-:W-:-:S05]  /*0240*/  LEA R2, R5, R2, 0x3 ;  /* 0x0000000205027211 */ /* 0x000fca00078e18ff */
[----:B------:R-:W-:-:S02]  /*0250*/  IMAD R3, R3, 0x38, R2 ;  /* 0x0000003803037824 */ /* 0x000fc400078e0202 */
.L_x_1:
[----:B------:R-:W-:Y:S01]  /*0260*/  SHF.R.U32.HI R2, RZ, 0x5, R0 ;  /* 0x00000005ff027819 */ /* 0x000fe20000011600 */
[----:B------:R-:W-:Y:S06]  /*0270*/  BAR.SYNC 0x0 ;  /* 0x0000000000007b1d */ /* 0x000fec0000000000 */
[----:B------:R-:W-:Y:S02]  /*0280*/  SHF.L.U32 R2, R2, 0x6, RZ ;  /* 0x0000000602027819 */ /* 0x000fe400000006ff */
[----:B------:R-:W-:Y:S02]  /*0290*/  MOV R5, UR4 ;  /* 0x0000000400057c02 */ /* 0x000fe40008000f00 */
[----:B------:R-:W-:-:S02]  /*02a0*/  LOP3.LUT R2, R2, 0xffffffc0, R7, 0xe2, !PT ;  /* 0xffffffc002027812 */ /* 0x000fc400078ee207 */
[----:B------:R-:W-:Y:S02]  /*02b0*/  MOV R6, 0x4 ;  /* 0x0000000400067802 */ /* 0x000fe40000000f00 */
[----:B------:R-:W-:-:S05]  /*02c0*/  LEA R5, R5, R2, 0x5 ;  /* 0x0000000205057211 */ /* 0x000fca00078e28ff */
[----:B------:R-:W-:-:S05]  /*02d0*/  IMAD.WIDE R4, R5, R6, c[0x0][0x168] ;  /* 0x00005a0005047625 */ /* 0x000fca00078e0206 */
[----:B------:R-:W2:Y:S04]  /*02e0*/  LDG.E.CONSTANT R17, [R4.64] ;  /* 0x0000000804117981 */ /* 0x000ea8000c1e9900 */
[----:B------:R-:W3:Y:S04]  /*02f0*/  LDG.E.CONSTANT R25, [R4.64+0x200] ;  /* 0x0002000804197981 */ /* 0x000ee8000c1e9900 */
[----:B------:R-:W4:Y:S04]  /*0300*/  LDG.E.CONSTANT R27, [R4.64+0x400] ;  /* 0x00040008041b7981 */ /* 0x000f28000c1e9900 */
[----:B------:R-:W5:Y:S04]  /*0310*/  LDG.E.CONSTANT R29, [R4.64+0x600] ;  /* 0x00060008041d7981 */ /* 0x000f68000c1e9900 */
[----:B------:R-:W5:Y:S04]  /*0320*/  LDG.E.CONSTANT R31, [R4.64+0x800] ;  /* 0x00080008041f7981 */ /* 0x000f68000c1e9900 */
[----:B------:R-:W5:Y:S04]  /*0330*/  LDG.E.CONSTANT R35, [R4.64+0xa00] ;  /* 0x000a000804237981 */ /* 0x000f68000c1e9900 */
[----:B------:R-:W5:Y:S04]  /*0340*/  LDG.E.CONSTANT R39, [R4.64+0xc00] ;  /* 0x000c000804277981 */ /* 0x000f68000c1e9900 */
[----:B------:R-:W5:Y:S04]  /*0350*/  LDG.E.CONSTANT R49, [R4.64+0xe00] ;  /* 0x000e000804317981 */ /* 0x000f68000c1e9900 */
[----:B------:R-:W5:Y:S04]  /*0360*/  LDG.E.CONSTANT R2, [R4.64+0x1000] ;  /* 0x0010000804027981 */ /* 0x000f68000c1e9900 */
[----:B------:R0:W5:Y:S04]  /*0370*/  LDG.E.CONSTANT R20, [R4.64+0x1200] ;  /* 0x0012000804147981 */ /* 0x000168000c1e9900 */
        /* <DEDUP_REMOVED lines=9> */
[----:B------:R0:W5:Y:S01]  /*0410*/  LDG.E.CONSTANT R69, [R4.64+0x2600] ;  /* 0x0026000804457981 */ /* 0x000162000c1e9900 */
[----:B------:R-:W-:-:S03]  /*0420*/  MOV R28, UR4 ;  /* 0x00000004001c7c02 */ /* 0x000fc60008000f00 */
[----:B------:R0:W5:Y:S02]  /*0430*/  LDG.E.CONSTANT R21, [R4.64+0x2800] ;  /* 0x0028000804157981 */ /* 0x000164000c1e9900 */
[----:B------:R-:W-:Y:S02]  /*0440*/  IMAD R28, R28, 0x18800, R3 ;  /* 0x000188001c1c7824 */ /* 0x000fe400078e0203 */
[----:B------:R0:W5:Y:S04]  /*0450*/  LDG.E.CONSTANT R15, [R4.64+0x2a00] ;  /* 0x002a0008040f7981 */ /* 0x000168000c1e9900 */
[----:B------:R0:W5:Y:S04]  /*0460*/  LDG.E.CONSTANT R23, [R4.64+0x2c00] ;  /* 0x002c000804177981 */ /* 0x000168000c1e9900 */
[----:B------:R0:W5:Y:S04]  /*0470*/  LDG.E.CONSTANT R51, [R4.64+0x3e00] ;  /* 0x003e000804337981 */ /* 0x000168000c1e9900 */
[----:B--2---:R1:W-:Y:S04]  /*0480*/  STS [R0.X4+0x1000], R17 ;  /* 0x0010001100007388 */ /* 0x0043e80000004800 */
[----:B---3--:R2:W-:Y:S04]  /*0490*/  STS [R0.X4+0x1100], R25 ;  /* 0x0011001900007388 */ /* 0x0085e80000004800 */
[----:B----4-:R3:W-:Y:S04]  /*04a0*/  STS [R0.X4+0x1200], R27 ;  /* 0x0012001b00007388 */ /* 0x0107e80000004800 */
[----:B-----5:R4:W-:Y:S04]  /*04b0*/  STS [R0.X4+0x1300], R29 ;  /* 0x0013001d00007388 */ /* 0x0209e80000004800 */
[----:B------:R2:W-:Y:S04]  /*04c0*/  STS [R0.X4+0x1400], R31 ;  /* 0x0014001f00007388 */ /* 0x0005e80000004800 */
[----:B------:R0:W-:Y:S04]  /*04d0*/  STS [R0.X4+0x1500], R35 ;  /* 0x0015002300007388 */ /* 0x0001e80000004800 */
[----:B------:R0:W-:Y:S04]  /*04e0*/  STS [R0.X4+0x1600], R39 ;  /* 0x0016002700007388 */ /* 0x0001e80000004800 */
[----:B------:R0:W-:Y:S04]  /*04f0*/  STS [R0.X4+0x1700], R49 ;  /* 0x0017003100007388 */ /* 0x0001e80000004800 */
[----:B-1----:R1:W5:Y:S04]  /*0500*/  LDG.E.CONSTANT R17, [R4.64+0x2e00] ;  /* 0x002e000804117981 */ /* 0x002368000c1e9900 */
[----:B--2---:R1:W2:Y:S04]  /*0510*/  LDG.E.CONSTANT R25, [R4.64+0x3000] ;  /* 0x0030000804197981 */ /* 0x0042a8000c1e9900 */
[----:B---3--:R1:W3:Y:S04]  /*0520*/  LDG.E.CONSTANT R27, [R4.64+0x3200] ;  /* 0x00320008041b7981 */ /* 0x0082e8000c1e9900 */
[----:B----4-:R1:W4:Y:S04]  /*0530*/  LDG.E.CONSTANT R29, [R4.64+0x3400] ;  /* 0x00340008041d7981 */ /* 0x010328000c1e9900 */
[----:B------:R1:W4:Y:S04]  /*0540*/  LDG.E.CONSTANT R31, [R4.64+0x3600] ;  /* 0x00360008041f7981 */ /* 0x000328000c1e9900 */
[----:B0-----:R1:W4:Y:S04]  /*0550*/  LDG.E.CONSTANT R35, [R4.64+0x3800] ;  /* 0x0038000804237981 */ /* 0x001328000c1e9900 */
[----:B------:R1:W4:Y:S04]  /*0560*/  LDG.E.CONSTANT R39, [R4.64+0x3a00] ;  /* 0x003a000804277981 */ /* 0x000328000c1e9900 */
[----:B------:R1:W4:Y:S04]  /*0570*/  LDG.E.CONSTANT R49, [R4.64+0x3c00] ;  /* 0x003c000804317981 */ /* 0x000328000c1e9900 */
[----:B------:R0:W-:Y:S01]  /*0580*/  STS [R0.X4+0x1800], R2 ;  /* 0x0018000200007388 */ /* 0x0001e20000004800 */
[----:B-1----:R-:W-:-:S05]  /*0590*/  IMAD.WIDE R4, R28, R6, c[0x0][0x160] ;  /* 0x000058001c047625 */ /* 0x002fca00078e0206 */
[----:B0-----:R0:W4:Y:S04]  /*05a0*/  LDG.E.CONSTANT R2, [R4.64] ;  /* 0x0000000804027981 */ /* 0x001128000c1e9900 */
[----:B------:R1:W-:Y:S04]  /*05b0*/  STS [R0.X4+0x1900], R20 ;  /* 0x0019001400007388 */ /* 0x0003e80000004800 */
[----:B------:R0:W-:Y:S04]  /*05c0*/  STS [R0.X4+0x1a00], R22 ;  /* 0x001a001600007388 */ /* 0x0001e80000004800 */
[----:B------:R-:W-:Y:S04]  /*05d0*/  STS [R0.X4+0x1b00], R24 ;  /* 0x001b001800007388 */ /* 0x000fe80000004800 */
[----:B------:R-:W-:Y:S04]  /*05e0*/  STS [R0.X4+0x1c00], R26 ;  /* 0x001c001a00007388 */ /* 0x000fe80000004800 */
[----:B------:R0:W-:Y:S04]  /*05f0*/  STS [R0.X4+0x1d00], R73 ;  /* 0x001d004900007388 */ /* 0x0001e80000004800 */
[----:B------:R0:W-:Y:S04]  /*0600*/  STS [R0.X4+0x1e00], R75 ;  /* 0x001e004b00007388 */ /* 0x0001e80000004800 */
[----:B------:R0:W-:Y:S04]  /*0610*/  STS [R0.X4+0x1f00], R77 ;  /* 0x001f004d00007388 */ /* 0x0001e80000004800 */
[----:B------:R0:W-:Y:S04]  /*0620*/  STS [R0.X4+0x2000], R53 ;  /* 0x0020003500007388 */ /* 0x0001e80000004800 */
[----:B------:R0:W-:Y:S04]  /*0630*/  STS [R0.X4+0x2100], R55 ;  /* 0x0021003700007388 */ /* 0x0001e80000004800 */
[----:B------:R0:W-:Y:S04]  /*0640*/  STS [R0.X4+0x2200], R65 ;  /* 0x0022004100007388 */ /* 0x0001e80000004800 */
[----:B------:R0:W-:Y:S04]  /*0650*/  STS [R0.X4+0x2300], R69 ;  /* 0x0023004500007388 */ /* 0x0001e80000004800 */
[----:B-1----:R1:W4:Y:S04]  /*0660*/  LDG.E.CONSTANT R20, [R4.64+0x6200] ;  /* 0x0062000804147981 */ /* 0x002328000c1e9900 */
[----:B0-----:R1:W4:Y:S04]  /*0670*/  LDG.E.CONSTANT R22, [R4.64+0xc400] ;  /* 0x00c4000804167981 */ /* 0x001328000c1e9900 */
[----:B------:R1:W4:Y:S04]  /*0680*/  LDG.E.CONSTANT R73, [R4.64+0x12600] ;  /* 0x0126000804497981 */ /* 0x000328000c1e9900 */
        /* <DEDUP_REMOVED lines=12> */
[----:B------:R0:W-:Y:S02]  /*0750*/  STS [R0.X4+0x2500], R15 ;  /* 0x0025000f00007388 */ /* 0x0001e40000004800 */
[----:B0-----:R-:W-:-:S02]  /*0760*/  SHF.L.U32 R15, R0, 0x1, RZ ;  /* 0x00000001000f7819 */ /* 0x001fc400000006ff */
[C---:B-1----:R-:W-:Y:S01]  /*0770*/  SHF.L.U32 R5, R0.reuse, 0x6, RZ ;  /* 0x0000000600057819 */ /* 0x042fe200000006ff */
[----:B------:R-:W-:Y:S03]  /*0780*/  STS [R0.X4+0x2400], R21 ;  /* 0x0024001500007388 */ /* 0x000fe60000004800 */
[----:B------:R-:W-:Y:S01]  /*0790*/  LOP3.LUT R5, R5, 0xfffffe00, RZ, 0xc0, !PT ;  /* 0xfffffe0005057812 */ /* 0x000fe200078ec0ff */
[----:B------:R-:W-:Y:S04]  /*07a0*/  STS [R0.X4+0x2600], R23 ;  /* 0x0026001700007388 */ /* 0x000fe80000004800 */
[----:B------:R-:W-:Y:S04]  /*07b0*/  STS [R0.X4+0x2f00], R51 ;  /* 0x002f003300007388 */ /* 0x000fe80000004800 */
[----:B-----5:R-:W-:Y:S04]  /*07c0*/  STS [R0.X4+0x2700], R17 ;  /* 0x0027001100007388 */ /* 0x020fe80000004800 */
[----:B--2---:R-:W-:Y:S04]  /*07d0*/  STS [R0.X4+0x2800], R25 ;  /* 0x0028001900007388 */ /* 0x004fe80000004800 */
[----:B---3--:R-:W-:Y:S04]  /*07e0*/  STS [R0.X4+0x2900], R27 ;  /* 0x0029001b00007388 */ /* 0x008fe80000004800 */
[----:B----4-:R-:W-:Y:S04]  /*07f0*/  STS [R0.X4+0x2a00], R29 ;  /* 0x002a001d00007388 */ /* 0x010fe80000004800 */
[----:B------:R-:W-:Y:S04]  /*0800*/  STS [R0.X4+0x2b00], R31 ;  /* 0x002b001f00007388 */ /* 0x000fe80000004800 */
[----:B------:R-:W-:Y:S04]  /*0810*/  STS [R0.X4+0x2c00], R35 ;  /* 0x002c002300007388 */ /* 0x000fe80000004800 */
[----:B------:R-:W-:Y:S04]  /*0820*/  STS [R0.X4+0x2d00], R39 ;  /* 0x002d002700007388 */ /* 0x000fe80000004800 */
[----:B------:R0:W-:Y:S02]  /*0830*/  STS [R0.X4], R2 ;  /* 0x0000000200007388 */ /* 0x0001e40000004800 */
[----:B0-----:R-:W-:-:S04]  /*0840*/  LOP3.LUT R2, R0, 0xffff, RZ, 0xc0, !PT ;  /* 0x0000ffff00027812 */ /* 0x001fc800078ec0ff */
[----:B------:R-:W-:Y:S02]  /*0850*/  SHF.R.U32.HI R4, RZ, 0x1, R2 ;  /* 0x00000001ff047819 */ /* 0x000fe40000011602 */
[----:B------:R-:W-:Y:S02]  /*0860*/  LOP3.LUT R2, R15, 0x2, RZ, 0xc0, !PT ;  /* 0x000000020f027812 */ /* 0x000fe400078ec0ff */
[----:B------:R-:W-:Y:S01]  /*0870*/  SHF.L.U32 R15, R4, 0x3, RZ ;  /* 0x00000003040f7819 */ /* 0x000fe200000006ff */
[----:B------:R-:W-:Y:S03]  /*0880*/  STS [R0.X4+0x2e00], R49 ;  /* 0x002e003100007388 */ /* 0x000fe60000004800 */
[----:B------:R-:W-:Y:S01]  /*0890*/  LOP3.LUT R4, R15, 0x18, R2, 0xe2, !PT ;  /* 0x000000180f047812 */ /* 0x000fe200078ee202 */
[----:B------:R-:W-:Y:S04]  /*08a0*/  STS [R0.X4+0x100], R20 ;  /* 0x0001001400007388 */ /* 0x000fe80000004800 */
        /* <DEDUP_REMOVED lines=14> */
[----:B------:R-:W-:Y:S06]  /*0990*/  BAR.SYNC 0x0 ;  /* 0x0000000000007b1d */ /* 0x000fec0000000000 */
[----:B------:R-:W-:Y:S04]  /*09a0*/  LDS.64 R54, [R4.X4] ;  /* 0x0000000004367984 */ /* 0x000fe80000004a00 */
[----:B------:R-:W0:Y:S04]  /*09b0*/  LDS.128 R20, [R5+0x1000] ;  /* 0x0010000005147984 */ /* 0x000e280000000c00 */
[----:B------:R-:W1:Y:S04]  /*09c0*/  LDS.64 R50, [R4.X4+0x10] ;  /* 0x0000100004327984 */ /* 0x000e680000004a00 */
[----:B------:R-:W2:Y:S04]  /*09d0*/  LDS.128 R24, [R5+0x2000] ;  /* 0x0020000005187984 */ /* 0x000ea80000000c00 */
[----:B------:R-:W3:Y:S04]  /*09e0*/  LDS.64 R48, [R4.X4+0x90] ;  /* 0x0000900004307984 */ /* 0x000ee80000004a00 */
[----:B------:R-:W4:Y:S04]  /*09f0*/  LDS.64 R52, [R4.X4+0x80] ;  /* 0x0000800004347984 */ /* 0x000f280000004a00 */
[----:B------:R-:W5:Y:S01]  /*0a00*/  LDS.128 R28, [R5+0x1080] ;  /* 0x00108000051c7984 */ /* 0x000f620000000c00 */
[----:B0-----:R-:W-:-:S02]  /*0a10*/  FFMA R65, R54, R20, R33 ;  /* 0x0000001436417223 */ /* 0x001fc40000000021 */
[C---:B------:R-:W-:Y:S02]  /*0a20*/  FFMA R64, R20.reuse, R55, R32 ;  /* 0x0000003714407223 */ /* 0x040fe40000000020 */
[----:B-1----:R-:W-:Y:S01]  /*0a30*/  FFMA R66, R20, R51, R36 ;  /* 0x0000003314427223 */ /* 0x002fe20000000024 */
[----:B------:R-:W0:Y:S01]  /*0a40*/  LDS.128 R32, [R5+0x2080] ;  /* 0x0020800005207984 */ /* 0x000e220000000c00 */
[----:B--2---:R-:W-:-:S03]  /*0a50*/  FFMA R17, R50, R24, R37 ;  /* 0x0000001832117223 */ /* 0x004fc60000000025 */
[----:B------:R-:W1:Y:S01]  /*0a60*/  LDS.128 R36, [R5+0x1100] ;  /* 0x0011000005247984 */ /* 0x000e620000000c00 */
[----:B------:R-:W-:Y:S02]  /*0a70*/  FFMA R15, R20, R50, R71 ;  /* 0x00000032140f7223 */ /* 0x000fe40000000047 */
[----:B------:R-:W-:Y:S02]  /*0a80*/  FFMA R69, R54, R24, R13 ;  /* 0x0000001836457223 */ /* 0x000fe4000000000d */
[C---:B------:R-:W-:Y:S02]  /*0a90*/  FFMA R18, R24.reuse, R55, R18 ;  /* 0x0000003718127223 */ /* 0x040fe40000000012 */
[----:B------:R-:W-:Y:S02]  /*0aa0*/  FFMA R24, R24, R51, R62 ;  /* 0x0000003318187223 */ /* 0x000fe4000000003e */
[----:B---3--:R-:W-:Y:S02]  /*0ab0*/  FFMA R13, R48, R21, R15 ;  /* 0x00000015300d7223 */ /* 0x008fe4000000000f */
[----:B----4-:R-:W-:-:S02]  /*0ac0*/  FFMA R69, R52, R25, R69 ;  /* 0x0000001934457223 */ /* 0x010fc40000000045 */
[C---:B------:R-:W-:Y:S02]  /*0ad0*/  FFMA R18, R25.reuse, R53, R18 ;  /* 0x0000003519127223 */ /* 0x040fe40000000012 */
[----:B------:R-:W-:Y:S02]  /*0ae0*/  FFMA R15, R48, R25, R17 ;  /* 0x00000019300f7223 */ /* 0x000fe40000000011 */
[----:B------:R-:W-:Y:S02]  /*0af0*/  FFMA R25, R25, R49, R24 ;  /* 0x0000003119197223 */ /* 0x000fe40000000018 */
[-C--:B-----5:R-:W-:Y:S02]  /*0b00*/  FFMA R73, R54, R28.reuse, R57 ;  /* 0x0000001c36497223 */ /* 0x0a0fe40000000039 */
[----:B------:R-:W-:Y:S02]  /*0b10*/  FFMA R17, R50, R28, R61 ;  /* 0x0000001c32117223 */ /* 0x000fe4000000003d */
[----:B------:R-:W-:-:S02]  /*0b20*/  FFMA R24, R28, R55, R46 ;  /* 0x000000371c187223 */ /* 0x000fc4000000002e */
[----:B------:R-:W-:Y:S02]  /*0b30*/  FFMA R28, R28, R51, R56 ;  /* 0x000000331c1c7223 */ /* 0x000fe40000000038 */
[-C--:B------:R-:W-:Y:S02]  /*0b40*/  FFMA R73, R52, R29.reuse, R73 ;  /* 0x0000001d34497223 */ /* 0x080fe40000000049 */
[-C--:B------:R-:W-:Y:S02]  /*0b50*/  FFMA R17, R48, R29.reuse, R17 ;  /* 0x0000001d30117223 */ /* 0x080fe40000000011 */
[-C--:B------:R-:W-:Y:S02]  /*0b60*/  FFMA R24, R53, R29.reuse, R24 ;  /* 0x0000001d35187223 */ /* 0x080fe40000000018 */
[----:B------:R-:W-:Y:S02]  /*0b70*/  FFMA R29, R49, R29, R28 ;  /* 0x0000001d311d7223 */ /* 0x000fe4000000001c */
[----:B0-----:R-:W-:-:S02]  /*0b80*/  FFMA R28, R32, R55, R42 ;  /* 0x00000037201c7223 */ /* 0x001fc4000000002a */
[-C--:B-1----:R-:W-:Y:S02]  /*0b90*/  FFMA R77, R54, R36.reuse, R41 ;  /* 0x00000024364d7223 */ /* 0x082fe40000000029 */
[----:B------:R-:W-:Y:S02]  /*0ba0*/  FFMA R57, R50, R36, R43 ;  /* 0x0000002432397223 */ /* 0x000fe4000000002b */
[----:B------:R-:W-:Y:S02]  /*0bb0*/  FFMA R56, R36, R55, R40 ;  /* 0x0000003724387223 */ /* 0x000fe40000000028 */
[----:B------:R-:W0:Y:S01]  /*0bc0*/  LDS.128 R40, [R5+0x2100] ;  /* 0x0021000005287984 */ /* 0x000e220000000c00 */
[-C--:B------:R-:W-:Y:S02]  /*0bd0*/  FFMA R75, R54, R32.reuse, R45 ;  /* 0x00000020364b7223 */ /* 0x080fe4000000002d */
[----:B------:R-:W-:Y:S02]  /*0be0*/  FFMA R19, R50, R32, R19 ;  /* 0x0000002032137223 */ /* 0x000fe40000000013 */
[----:B------:R-:W-:-:S02]  /*0bf0*/  FFMA R32, R32, R51, R47 ;  /* 0x0000003320207223 */ /* 0x000fc4000000002f */
[----:B------:R-:W-:Y:S02]  /*0c00*/  FFMA R36, R36, R51, R44 ;  /* 0x0000003324247223 */ /* 0x000fe4000000002c */
[----:B------:R-:W1:Y:S01]  /*0c10*/  LDS.128 R44, [R5+0x1180] ;  /* 0x00118000052c7984 */ /* 0x000e620000000c00 */
[C---:B------:R-:W-:Y:S02]  /*0c20*/  FFMA R71, R52.reuse, R21, R65 ;  /* 0x0000001534477223 */ /* 0x040fe40000000041 */
[----:B------:R-:W-:Y:S02]  /*0c30*/  FFMA R20, R21, R53, R64 ;  /* 0x0000003515147223 */ /* 0x000fe40000000040 */
[-C--:B------:R-:W-:Y:S02]  /*0c40*/  FFMA R75, R52, R33.reuse, R75 ;  /* 0x00000021344b7223 */ /* 0x080fe4000000004b */
[-C--:B------:R-:W-:Y:S02]  /*0c50*/  FFMA R19, R48, R33.reuse, R19 ;  /* 0x0000002130137223 */ /* 0x080fe40000000013 */
[----:B------:R-:W-:-:S02]  /*0c60*/  FFMA R28, R53, R33, R28 ;  /* 0x00000021351c7223 */ /* 0x000fc4000000001c */
[----:B------:R-:W-:Y:S02]  /*0c70*/  FFMA R21, R21, R49, R66 ;  /* 0x0000003115157223 */ /* 0x000fe40000000042 */
[----:B------:R-:W-:Y:S02]  /*0c80*/  FFMA R33, R49, R33, R32 ;  /* 0x0000002131217223 */ /* 0x000fe40000000020 */
[----:B0-----:R-:W-:Y:S02]  /*0c90*/  FFMA R10, R40, R55, R10 ;  /* 0x00000037280a7223 */ /* 0x001fe4000000000a */
[C---:B------:R-:W-:Y:S02]  /*0ca0*/  FFMA R62, R54.reuse, R40, R11 ;  /* 0x00000028363e7223 */ /* 0x040fe4000000000b */
[----:B------:R-:W-:Y:S02]  /*0cb0*/  FFMA R65, R53, R41, R10 ;  /* 0x0000002935417223 */ /* 0x000fe4000000000a */
[----:B-1----:R-:W-:-:S02]  /*0cc0*/  FFMA R32, R54, R44, R9 ;  /* 0x0000002c36207223 */ /* 0x002fc40000000009 */
[----:B------:R-:W-:Y:S02]  /*0cd0*/  FFMA R66, R44, R55, R8 ;  /* 0x000000372c427223 */ /* 0x000fe40000000008 */
[----:B------:R-:W0:Y:S01]  /*0ce0*/  LDS.128 R8, [R5+0x2180] ;  /* 0x0021800005087984 */ /* 0x000e220000000c00 */
[----:B------:R-:W-:Y:S02]  /*0cf0*/  FFMA R63, R50, R44, R63 ;  /* 0x0000002c323f7223 */ /* 0x000fe4000000003f */
[----:B------:R-:W-:Y:S02]  /*0d00*/  FFMA R12, R44, R51, R12 ;  /* 0x000000332c0c7223 */ /* 0x000fe4000000000c */
[-C--:B------:R-:W-:Y:S02]  /*0d10*/  FFMA R32, R52, R45.reuse, R32 ;  /* 0x0000002d34207223 */ /* 0x080fe40000000020 */
[-C--:B------:R-:W-:Y:S02]  /*0d20*/  FFMA R63, R48, R45.reuse, R63 ;  /* 0x0000002d303f7223 */ /* 0x080fe4000000003f */
[----:B------:R-:W-:-:S02]  /*0d30*/  FFMA R66, R53, R45, R66 ;  /* 0x0000002d35427223 */ /* 0x000fc40000000042 */
[----:B------:R-:W-:Y:S02]  /*0d40*/  FFMA R12, R49, R45, R12 ;  /* 0x0000002d310c7223 */ /* 0x000fe4000000000c */
[----:B------:R-:W-:Y:S01]  /*0d50*/  FFMA R59, R50, R40, R59 ;  /* 0x00000028323b7223 */ /* 0x000fe2000000003b */
[----:B------:R-:W1:Y:S01]  /*0d60*/  LDS.64 R44, [R4.X4+0x100] ;  /* 0x00010000042c7984 */ /* 0x000e620000004a00 */
[-C--:B------:R-:W-:Y:S02]  /*0d70*/  FFMA R40, R40, R51.reuse, R60 ;  /* 0x0000003328287223 */ /* 0x080fe4000000003c */
[-C--:B0-----:R-:W-:Y:S02]  /*0d80*/  FFMA R64, R54, R8.reuse, R67 ;  /* 0x0000000836407223 */ /* 0x081fe40000000043 */
[----:B------:R-:W-:Y:S02]  /*0d90*/  FFMA R67, R50, R8, R16 ;  /* 0x0000000832437223 */ /* 0x000fe40000000010 */
[----:B------:R-:W-:-:S02]  /*0da0*/  FFMA R16, R8, R51, R58 ;  /* 0x0000003308107223 */ /* 0x000fc4000000003a */
[----:B------:R-:W0:Y:S01]  /*0db0*/  LDS.64 R50, [R4.X4+0x110] ;  /* 0x0001100004327984 */ /* 0x000e220000004a00 */
[----:B------:R-:W-:Y:S02]  /*0dc0*/  FFMA R14, R8, R55, R14 ;  /* 0x00000037080e7223 */ /* 0x000fe4000000000e */
[CC--:B------:R-:W-:Y:S02]  /*0dd0*/  FFMA R77, R52.reuse, R37.reuse, R77 ;  /* 0x00000025344d7223 */ /* 0x0c0fe4000000004d */
[C---:B------:R-:W-:Y:S02]  /*0de0*/  FFMA R56, R53.reuse, R37, R56 ;  /* 0x0000002535387223 */ /* 0x040fe40000000038 */
[C---:B------:R-:W-:Y:S02]  /*0df0*/  FFMA R62, R52.reuse, R41, R62 ;  /* 0x00000029343e7223 */ /* 0x040fe4000000003e */
[-C--:B------:R-:W-:Y:S02]  /*0e00*/  FFMA R64, R52, R9.reuse, R64 ;  /* 0x0000000934407223 */ /* 0x080fe40000000040 */
[----:B------:R-:W-:-:S02]  /*0e10*/  FFMA R8, R53, R9, R14 ;  /* 0x0000000935087223 */ /* 0x000fc4000000000e */
[CC--:B------:R-:W-:Y:S02]  /*0e20*/  FFMA R57, R48.reuse, R37.reuse, R57 ;  /* 0x0000002530397223 */ /* 0x0c0fe40000000039 */
[C---:B------:R-:W-:Y:S02]  /*0e30*/  FFMA R37, R49.reuse, R37, R36 ;  /* 0x0000002531257223 */ /* 0x040fe40000000024 */
[CC--:B------:R-:W-:Y:S02]  /*0e40*/  FFMA R59, R48.reuse, R41.reuse, R59 ;  /* 0x00000029303b7223 */ /* 0x0c0fe4000000003b */
[C---:B------:R-:W-:Y:S02]  /*0e50*/  FFMA R61, R49.reuse, R41, R40 ;  /* 0x00000029313d7223 */ /* 0x040fe40000000028 */
[-C--:B------:R-:W-:Y:S01]  /*0e60*/  FFMA R67, R48, R9.reuse, R67 ;  /* 0x0000000930437223 */ /* 0x080fe20000000043 */
[----:B------:R-:W2:Y:S01]  /*0e70*/  LDS.64 R40, [R4.X4+0x180] ;  /* 0x0001800004287984 */ /* 0x000ea20000004a00 */
[----:B------:R-:W-:-:S02]  /*0e80*/  FFMA R16, R49, R9, R16 ;  /* 0x0000000931107223 */ /* 0x000fc40000000010 */
[C---:B-1----:R-:W-:Y:S02]  /*0e90*/  FFMA R60, R44.reuse, R22, R71 ;  /* 0x000000162c3c7223 */ /* 0x042fe40000000047 */
[C---:B------:R-:W-:Y:S02]  /*0ea0*/  FFMA R58, R44.reuse, R26, R69 ;  /* 0x0000001a2c3a7223 */ /* 0x040fe40000000045 */
[C---:B------:R-:W-:Y:S02]  /*0eb0*/  FFMA R49, R44.reuse, R30, R73 ;  /* 0x0000001e2c317223 */ /* 0x040fe40000000049 */
[C---:B------:R-:W-:Y:S02]  /*0ec0*/  FFMA R55, R44.reuse, R34, R75 ;  /* 0x000000222c377223 */ /* 0x040fe4000000004b */
[C---:B------:R-:W-:Y:S02]  /*0ed0*/  FFMA R53, R44.reuse, R38, R77 ;  /* 0x000000262c357223 */ /* 0x040fe4000000004d */
[----:B------:R-:W-:-:S02]  /*0ee0*/  FFMA R62, R44, R42, R62 ;  /* 0x0000002a2c3e7223 */ /* 0x000fc4000000003e */
[C---:B------:R-:W-:Y:S02]  /*0ef0*/  FFMA R14, R44.reuse, R46, R32 ;  /* 0x0000002e2c0e7223 */ /* 0x040fe40000000020 */
[----:B------:R-:W-:Y:S02]  /*0f00*/  FFMA R64, R44, R10, R64 ;  /* 0x0000000a2c407223 */ /* 0x000fe40000000040 */
[-C--:B------:R-:W-:Y:S02]  /*0f10*/  FFMA R48, R38, R45.reuse, R56 ;  /* 0x0000002d26307223 */ /* 0x080fe40000000038 */
[-C--:B------:R-:W-:Y:S02]  /*0f20*/  FFMA R20, R22, R45.reuse, R20 ;  /* 0x0000002d16147223 */ /* 0x080fe40000000014 */
[-C--:B------:R-:W-:Y:S02]  /*0f30*/  FFMA R32, R26, R45.reuse, R18 ;  /* 0x0000002d1a207223 */ /* 0x080fe40000000012 */
[----:B------:R-:W-:-:S02]  /*0f40*/  FFMA R36, R30, R45, R24 ;  /* 0x0000002d1e247223 */ /* 0x000fc40000000018 */
[-C--:B------:R-:W-:Y:S02]  /*0f50*/  FFMA R44, R34, R45.reuse, R28 ;  /* 0x0000002d222c7223 */ /* 0x080fe4000000001c */
[-C--:B------:R-:W-:Y:S02]  /*0f60*/  FFMA R52, R42, R45.reuse, R65 ;  /* 0x0000002d2a347223 */ /* 0x080fe40000000041 */
[-C--:B------:R-:W-:Y:S02]  /*0f70*/  FFMA R54, R46, R45.reuse, R66 ;  /* 0x0000002d2e367223 */ /* 0x080fe40000000042 */
[----:B------:R-:W-:Y:S02]  /*0f80*/  FFMA R56, R10, R45, R8 ;  /* 0x0000002d0a387223 */ /* 0x000fe40000000008 */
[C---:B0-----:R-:W-:Y:S01]  /*0f90*/  FFMA R45, R50.reuse, R22, R13 ;  /* 0x00000016322d7223 */ /* 0x041fe2000000000d */
[----:B------:R-:W0:Y:S01]  /*0fa0*/  LDS.64 R8, [R4.X4+0x190] ;  /* 0x0001900004087984 */ /* 0x000e220000004a00 */
[----:B------:R-:W-:-:S02]  /*0fb0*/  FFMA R66, R50, R34, R19 ;  /* 0x0000002232427223 */ /* 0x000fc40000000013 */
[-C--:B------:R-:W-:Y:S02]  /*0fc0*/  FFMA R22, R22, R51.reuse, R21 ;  /* 0x0000003316167223 */ /* 0x080fe40000000015 */
[----:B------:R-:W-:Y:S02]  /*0fd0*/  FFMA R34, R34, R51, R33 ;  /* 0x0000003322227223 */ /* 0x000fe40000000021 */
[C---:B------:R-:W-:Y:S02]  /*0fe0*/  FFMA R21, R50.reuse, R26, R15 ;  /* 0x0000001a32157223 */ /* 0x040fe4000000000f */
[C---:B------:R-:W-:Y:S02]  /*0ff0*/  FFMA R65, R50.reuse, R30, R17 ;  /* 0x0000001e32417223 */ /* 0x040fe40000000011 */
[C---:B------:R-:W-:Y:S02]  /*1000*/  FFMA R33, R50.reuse, R38, R57 ;  /* 0x0000002632217223 */ /* 0x040fe40000000039 */
[----:B------:R-:W-:-:S02]  /*1010*/  FFMA R59, R50, R42, R59 ;  /* 0x0000002a323b7223 */ /* 0x000fc4000000003b */
[C---:B------:R-:W-:Y:S02]  /*1020*/  FFMA R63, R50.reuse, R46, R63 ;  /* 0x0000002e323f7223 */ /* 0x040fe4000000003f */
[----:B------:R-:W-:Y:S02]  /*1030*/  FFMA R50, R50, R10, R67 ;  /* 0x0000000a32327223 */ /* 0x000fe40000000043 */
[-C--:B------:R-:W-:Y:S02]  /*1040*/  FFMA R26, R26, R51.reuse, R25 ;  /* 0x000000331a1a7223 */ /* 0x080fe40000000019 */
[-C--:B------:R-:W-:Y:S01]  /*1050*/  FFMA R30, R30, R51.reuse, R29 ;  /* 0x000000331e1e7223 */ /* 0x080fe2000000001d */
[----:B------:R-:W-:Y:S01]  /*1060*/  LDS.64 R24, [R4.X4+0x200] ;  /* 0x0002000004187984 */ /* 0x000fe20000004a00 */
[----:B------:R-:W-:-:S03]  /*1070*/  FFMA R10, R10, R51, R16 ;  /* 0x000000330a0a7223 */ /* 0x000fc60000000010 */
[----:B------:R-:W-:Y:S04]  /*1080*/  LDS.64 R28, [R4.X4+0x210] ;  /* 0x00021000041c7984 */ /* 0x000fe80000004a00 */
[----:B------:R-:W1:Y:S01]  /*1090*/  LDS.128 R16, [R5+0x1010] ;  /* 0x0010100005107984 */ /* 0x000e620000000c00 */
[----:B------:R-:W-:Y:S02]  /*10a0*/  FFMA R38, R38, R51, R37 ;  /* 0x0000003326267223 */ /* 0x000fe40000000025 */
[C---:B--2---:R-:W-:Y:S02]  /*10b0*/  FFMA R37, R40.reuse, R27, R58 ;  /* 0x0000001b28257223 */ /* 0x044fe4000000003a */
[----:B------:R-:W-:Y:S02]  /*10c0*/  FFMA R67, R40, R23, R60 ;  /* 0x0000001728437223 */ /* 0x000fe4000000003c */
[----:B------:R-:W-:-:S02]  /*10d0*/  FFMA R58, R27, R41, R32 ;  /* 0x000000291b3a7223 */ /* 0x000fc40000000020 */
[C---:B------:R-:W-:Y:S02]  /*10e0*/  FFMA R60, R23.reuse, R41, R20 ;  /* 0x00000029173c7223 */ /* 0x040fe40000000014 */
[----:B0-----:R-:W-:Y:S02]  /*10f0*/  FFMA R69, R8, R23, R45 ;  /* 0x0000001708457223 */ /* 0x001fe4000000002d */
[----:B------:R-:W-:Y:S02]  /*1100*/  FFMA R32, R23, R9, R22 ;  /* 0x0000000917207223 */ /* 0x000fe40000000016 */
[-C--:B------:R-:W-:Y:S02]  /*1110*/  FFMA R42, R42, R51.reuse, R61 ;  /* 0x000000332a2a7223 */ /* 0x080fe4000000003d */
[----:B------:R-:W-:Y:S02]  /*1120*/  FFMA R46, R46, R51, R12 ;  /* 0x000000332e2e7223 */ /* 0x000fe4000000000c */
[----:B------:R-:W-:-:S02]  /*1130*/  FFMA R57, R40, R31, R49 ;  /* 0x0000001f28397223 */ /* 0x000fc40000000031 */
[C---:B------:R-:W-:Y:S02]  /*1140*/  FFMA R61, R40.reuse, R39, R53 ;  /* 0x00000027283d7223 */ /* 0x040fe40000000035 */
[C---:B------:R-:W-:Y:S02]  /*1150*/  FFMA R55, R40.reuse, R35, R55 ;  /* 0x0000002328377223 */ /* 0x040fe40000000037 */
[C---:B------:R-:W-:Y:S02]  /*1160*/  FFMA R51, R40.reuse, R43, R62 ;  /* 0x0000002b28337223 */ /* 0x040fe4000000003e */
[C---:B------:R-:W-:Y:S02]  /*1170*/  FFMA R53, R40.reuse, R47, R14 ;  /* 0x0000002f28357223 */ /* 0x040fe4000000000e */
[----:B------:R-:W-:Y:S01]  /*1180*/  FFMA R49, R40, R11, R64 ;  /* 0x0000000b28317223 */ /* 0x000fe20000000040 */
[----:B------:R-:W0:Y:S01]  /*1190*/  LDS.128 R12, [R5+0x2010] ;  /* 0x00201000050c7984 */ /* 0x000e220000000c00 */
[----:B------:R-:W-:-:S02]  /*11a0*/  FFMA R40, R31, R41, R36 ;  /* 0x000000291f287223 */ /* 0x000fc40000000024 */
[-C--:B------:R-:W-:Y:S02]  /*11b0*/  FFMA R44, R35, R41.reuse, R44 ;  /* 0x00000029232c7223 */ /* 0x080fe4000000002c */
[-C--:B------:R-:W-:Y:S02]  /*11c0*/  FFMA R48, R39, R41.reuse, R48 ;  /* 0x0000002927307223 */ /* 0x080fe40000000030 */
[-C--:B------:R-:W-:Y:S02]  /*11d0*/  FFMA R52, R43, R41.reuse, R52 ;  /* 0x000000292b347223 */ /* 0x080fe40000000034 */
[-C--:B------:R-:W-:Y:S02]  /*11e0*/  FFMA R54, R47, R41.reuse, R54 ;  /* 0x000000292f367223 */ /* 0x080fe40000000036 */
[----:B------:R-:W-:Y:S02]  /*11f0*/  FFMA R56, R11, R41, R56 ;  /* 0x000000290b387223 */ /* 0x000fe40000000038 */
[----:B-1----:R-:W-:-:S02]  /*1200*/  FFMA R67, R24, R16, R67 ;  /* 0x0000001018437223 */ /* 0x002fc40000000043 */
[C---:B------:R-:W-:Y:S02]  /*1210*/  FFMA R60, R16.reuse, R25, R60 ;  /* 0x00000019103c7223 */ /* 0x040fe4000000003c */
[----:B------:R-:W-:Y:S02]  /*1220*/  FFMA R69, R16, R28, R69 ;  /* 0x0000001c10457223 */ /* 0x000fe40000000045 */
[C---:B------:R-:W-:Y:S02]  /*1230*/  FFMA R41, R8.reuse, R27, R21 ;  /* 0x0000001b08297223 */ /* 0x040fe40000000015 */
[C---:B------:R-:W-:Y:S01]  /*1240*/  FFMA R66, R8.reuse, R35, R66 ;  /* 0x0000002308427223 */ /* 0x040fe20000000042 */
[----:B------:R-:W1:Y:S01]  /*1250*/  LDS.128 R20, [R5+0x1090] ;  /* 0x0010900005147984 */ /* 0x000e620000000c00 */
[----:B------:R-:W-:Y:S02]  /*1260*/  FFMA R68, R35, R9, R34 ;  /* 0x0000000923447223 */ /* 0x000fe40000000022 */
[----:B------:R-:W-:-:S02]  /*1270*/  FFMA R70, R8, R39, R33 ;  /* 0x0000002708467223 */ /* 0x000fc40000000021 */
[----:B------:R-:W-:Y:S02]  /*1280*/  FFMA R16, R16, R29, R32 ;  /* 0x0000001d10107223 */ /* 0x000fe40000000020 */
[----:B------:R-:W2:Y:S01]  /*1290*/  LDS.128 R32, [R5+0x2090] ;  /* 0x0020900005207984 */ /* 0x000ea20000000c00 */
[----:B------:R-:W-:Y:S02]  /*12a0*/  FFMA R36, R27, R9, R26 ;  /* 0x000000091b247223 */ /* 0x000fe4000000001a */
[----:B------:R-:W-:Y:S01]  /*12b0*/  FFMA R65, R8, R31, R65 ;  /* 0x0000001f08417223 */ /* 0x000fe20000000041 */
[----:B------:R-:W3:Y:S01]  /*12c0*/  LDS.64 R26, [R4.X4+0x280] ;  /* 0x00028000041a7984 */ /* 0x000ee20000004a00 */
[----:B------:R-:W-:-:S03]  /*12d0*/  FFMA R45, R31, R9, R30 ;  /* 0x000000091f2d7223 */ /* 0x000fc6000000001e */
[----:B------:R-:W4:Y:S01]  /*12e0*/  LDS.64 R30, [R4.X4+0x290] ;  /* 0x00029000041e7984 */ /* 0x000f220000004a00 */
[----:B0-----:R-:W-:Y:S02]  /*12f0*/  FFMA R41, R28, R12, R41 ;  /* 0x0000000c1c297223 */ /* 0x001fe40000000029 */
[----:B------:R-:W-:Y:S02]  /*1300*/  FFMA R58, R12, R25, R58 ;  /* 0x000000190c3a7223 */ /* 0x000fe4000000003a */
[C---:B------:R-:W-:Y:S02]  /*1310*/  FFMA R64, R8.reuse, R47, R63 ;  /* 0x0000002f08407223 */ /* 0x040fe4000000003f */
[C---:B------:R-:W-:Y:S02]  /*1320*/  FFMA R59, R8.reuse, R43, R59 ;  /* 0x0000002b083b7223 */ /* 0x040fe4000000003b */
[----:B------:R-:W-:Y:S02]  /*1330*/  FFMA R63, R8, R11, R50 ;  /* 0x0000000b083f7223 */ /* 0x000fe40000000032 */
[----:B------:R-:W-:-:S02]  /*1340*/  FFMA R71, R39, R9, R38 ;  /* 0x0000000927477223 */ /* 0x000fc40000000026 */
[-C--:B------:R-:W-:Y:S02]  /*1350*/  FFMA R62, R43, R9.reuse, R42 ;  /* 0x000000092b3e7223 */ /* 0x080fe4000000002a */
[-C--:B------:R-:W-:Y:S02]  /*1360*/  FFMA R8, R47, R9.reuse, R46 ;  /* 0x000000092f087223 */ /* 0x080fe4000000002e */
[----:B------:R-:W-:Y:S02]  /*1370*/  FFMA R50, R11, R9, R10 ;  /* 0x000000090b327223 */ /* 0x000fe4000000000a */
[-C--:B-1----:R-:W-:Y:S02]  /*1380*/  FFMA R40, R20, R25.reuse, R40 ;  /* 0x0000001914287223 */ /* 0x082fe40000000028 */
[----:B--2---:R-:W-:Y:S02]  /*1390*/  FFMA R44, R32, R25, R44 ;  /* 0x00000019202c7223 */ /* 0x004fe4000000002c */
[----:B------:R-:W-:-:S02]  /*13a0*/  FFMA R55, R24, R32, R55 ;  /* 0x0000002018377223 */ /* 0x000fc40000000037 */
[----:B---3--:R-:W-:Y:S02]  /*13b0*/  FFMA R73, R26, R17, R67 ;  /* 0x000000111a497223 */ /* 0x008fe40000000043 */
[C---:B------:R-:W-:Y:S02]  /*13c0*/  FFMA R67, R17.reuse, R27, R60 ;  /* 0x0000001b11437223 */ /* 0x040fe4000000003c */
[----:B----4-:R-:W-:Y:S02]  /*13d0*/  FFMA R69, R30, R17, R69 ;  /* 0x000000111e457223 */ /* 0x010fe40000000045 */
[----:B------:R-:W-:Y:S02]  /*13e0*/  FFMA R75, R17, R31, R16 ;  /* 0x0000001f114b7223 */ /* 0x000fe40000000010 */
[----:B------:R-:W-:Y:S02]  /*13f0*/  FFMA R17, R13, R27, R58 ;  /* 0x0000001b0d117223 */ /* 0x000fe4000000003a */
[----:B------:R-:W-:-:S02]  /*1400*/  FFMA R16, R24, R20, R57 ;  /* 0x0000001418107223 */ /* 0x000fc40000000039 */
[----:B------:R-:W-:Y:S02]  /*1410*/  FFMA R66, R28, R32, R66 ;  /* 0x000000201c427223 */ /* 0x000fe40000000042 */
[----:B------:R-:W-:Y:S02]  /*1420*/  FFMA R68, R32, R29, R68 ;  /* 0x0000001d20447223 */ /* 0x000fe40000000044 */
[----:B------:R-:W-:Y:S02]  /*1430*/  FFMA R77, R30, R13, R41 ;  /* 0x0000000d1e4d7223 */ /* 0x000fe40000000029 */
[----:B------:R-:W-:Y:S02]  /*1440*/  FFMA R58, R20, R29, R45 ;  /* 0x0000001d143a7223 */ /* 0x000fe4000000002d */
[C---:B------:R-:W-:Y:S02]  /*1450*/  FFMA R57, R27.reuse, R21, R40 ;  /* 0x000000151b397223 */ /* 0x040fe40000000028 */
[----:B------:R-:W-:Y:S01]  /*1460*/  FFMA R32, R27, R33, R44 ;  /* 0x000000211b207223 */ /* 0x000fe2000000002c */
[----:B------:R-:W0:Y:S01]  /*1470*/  LDS.128 R40, [R5+0x2110] ;  /* 0x0021100005287984 */ /* 0x000e220000000c00 */
[----:B------:R-:W-:-:S02]  /*1480*/  FFMA R9, R24, R12, R37 ;  /* 0x0000000c18097223 */ /* 0x000fc40000000025 */
[----:B------:R-:W-:Y:S01]  /*1490*/  FFMA R10, R12, R29, R36 ;  /* 0x0000001d0c0a7223 */ /* 0x000fe20000000024 */
[----:B------:R-:W1:Y:S04]  /*14a0*/  LDS.128 R44, [R5+0x1190] ;  /* 0x00119000052c7984 */ /* 0x000e680000000c00 */
[----:B------:R-:W2:Y:S01]  /*14b0*/  LDS.128 R36, [R5+0x1110] ;  /* 0x0011100005247984 */ /* 0x000ea20000000c00 */
[----:B------:R-:W-:Y:S02]  /*14c0*/  FFMA R12, R26, R13, R9 ;  /* 0x0000000d1a0c7223 */ /* 0x000fe40000000009 */
[----:B------:R-:W-:Y:S02]  /*14d0*/  FFMA R13, R13, R31, R10 ;  /* 0x0000001f0d0d7223 */ /* 0x000fe4000000000a */
[----:B0-----:R-:W-:-:S02]  /*14e0*/  FFMA R51, R24, R40, R51 ;  /* 0x0000002818337223 */ /* 0x001fc40000000033 */
[----:B------:R-:W-:Y:S02]  /*14f0*/  FFMA R9, R28, R40, R59 ;  /* 0x000000281c097223 */ /* 0x000fe4000000003b */
[C---:B------:R-:W-:Y:S02]  /*1500*/  FFMA R52, R40.reuse, R25, R52 ;  /* 0x0000001928347223 */ /* 0x040fe40000000034 */
[----:B------:R-:W-:Y:S02]  /*1510*/  FFMA R62, R40, R29, R62 ;  /* 0x0000001d283e7223 */ /* 0x000fe4000000003e */
[----:B-1----:R-:W-:Y:S02]  /*1520*/  FFMA R53, R24, R44, R53 ;  /* 0x0000002c18357223 */ /* 0x002fe40000000035 */
[C---:B--2---:R-:W-:Y:S02]  /*1530*/  FFMA R48, R36.reuse, R25, R48 ;  /* 0x0000001924307223 */ /* 0x044fe40000000030 */
[----:B------:R-:W-:-:S02]  /*1540*/  FFMA R10, R36, R29, R71 ;  /* 0x0000001d240a7223 */ /* 0x000fc40000000047 */
[----:B------:R-:W-:Y:S02]  /*1550*/  FFMA R64, R28, R44, R64 ;  /* 0x0000002c1c407223 */ /* 0x000fe40000000040 */
[C---:B------:R-:W-:Y:S02]  /*1560*/  FFMA R40, R44.reuse, R25, R54 ;  /* 0x000000192c287223 */ /* 0x040fe40000000036 */
[----:B------:R-:W-:Y:S02]  /*1570*/  FFMA R8, R44, R29, R8 ;  /* 0x0000001d2c087223 */ /* 0x000fe40000000008 */
[-C--:B------:R-:W-:Y:S02]  /*1580*/  FFMA R61, R24, R36.reuse, R61 ;  /* 0x00000024183d7223 */ /* 0x080fe4000000003d */
[----:B------:R-:W-:Y:S02]  /*1590*/  FFMA R70, R28, R36, R70 ;  /* 0x000000241c467223 */ /* 0x000fe40000000046 */
[----:B------:R-:W-:-:S02]  /*15a0*/  FFMA R44, R26, R45, R53 ;  /* 0x0000002d1a2c7223 */ /* 0x000fc40000000035 */
[C---:B------:R-:W-:Y:S02]  /*15b0*/  FFMA R36, R27.reuse, R37, R48 ;  /* 0x000000251b247223 */ /* 0x040fe40000000030 */
[----:B------:R-:W-:Y:S02]  /*15c0*/  FFMA R59, R26, R41, R51 ;  /* 0x000000291a3b7223 */ /* 0x000fe40000000033 */
[CC--:B------:R-:W-:Y:S02]  /*15d0*/  FFMA R53, R30.reuse, R45.reuse, R64 ;  /* 0x0000002d1e357223 */ /* 0x0c0fe40000000040 */
[----:B------:R-:W-:Y:S02]  /*15e0*/  FFMA R40, R27, R45, R40 ;  /* 0x0000002d1b287223 */ /* 0x000fe40000000028 */
[----:B------:R-:W-:Y:S02]  /*15f0*/  FFMA R48, R31, R37, R10 ;  /* 0x000000251f307223 */ /* 0x000fe4000000000a */
[----:B------:R-:W-:-:S02]  /*1600*/  FFMA R51, R30, R41, R9 ;  /* 0x000000291e337223 */ /* 0x000fc40000000009 */
[C---:B------:R-:W-:Y:S02]  /*1610*/  FFMA R45, R31.reuse, R45, R8 ;  /* 0x0000002d1f2d7223 */ /* 0x040fe40000000008 */
[----:B------:R-:W0:Y:S01]  /*1620*/  LDS.128 R8, [R5+0x2190] ;  /* 0x0021900005087984 */ /* 0x000e220000000c00 */
[----:B------:R-:W-:Y:S02]  /*1630*/  FFMA R65, R28, R20, R65 ;  /* 0x000000141c417223 */ /* 0x000fe40000000041 */
[-C--:B------:R-:W-:Y:S02]  /*1640*/  FFMA R16, R26, R21.reuse, R16 ;  /* 0x000000151a107223 */ /* 0x080fe40000000010 */
[-C--:B------:R-:W-:Y:S02]  /*1650*/  FFMA R65, R30, R21.reuse, R65 ;  /* 0x000000151e417223 */ /* 0x080fe40000000041 */
[----:B------:R-:W-:Y:S02]  /*1660*/  FFMA R58, R31, R21, R58 ;  /* 0x000000151f3a7223 */ /* 0x000fe4000000003a */
[----:B------:R-:W1:Y:S01]  /*1670*/  LDS.64 R20, [R4.X4+0x300] ;  /* 0x0003000004147984 */ /* 0x000e620000004a00 */
[----:B0-----:R-:W-:-:S02]  /*1680*/  FFMA R49, R24, R8, R49 ;  /* 0x0000000818317223 */ /* 0x001fc40000000031 */
[----:B------:R-:W-:Y:S02]  /*1690*/  FFMA R56, R8, R25, R56 ;  /* 0x0000001908387223 */ /* 0x000fe40000000038 */
[----:B------:R-:W0:Y:S01]  /*16a0*/  LDS.64 R24, [R4.X4+0x310] ;  /* 0x0003100004187984 */ /* 0x000e220000004a00 */
[-C--:B------:R-:W-:Y:S02]  /*16b0*/  FFMA R71, R26, R37.reuse, R61 ;  /* 0x000000251a477223 */ /* 0x080fe4000000003d */
[----:B------:R-:W-:Y:S02]  /*16c0*/  FFMA R61, R30, R37, R70 ;  /* 0x000000251e3d7223 */ /* 0x000fe40000000046 */
[----:B------:R-:W-:Y:S02]  /*16d0*/  FFMA R63, R28, R8, R63 ;  /* 0x000000081c3f7223 */ /* 0x000fe4000000003f */
[----:B------:R-:W-:Y:S02]  /*16e0*/  FFMA R50, R8, R29, R50 ;  /* 0x0000001d08327223 */ /* 0x000fe40000000032 */
[----:B------:R-:W-:-:S02]  /*16f0*/  FFMA R60, R26, R33, R55 ;  /* 0x000000211a3c7223 */ /* 0x000fc40000000037 */
[----:B------:R-:W-:Y:S02]  /*1700*/  FFMA R37, R27, R41, R52 ;  /* 0x000000291b257223 */ /* 0x000fe40000000034 */
[-C--:B------:R-:W-:Y:S02]  /*1710*/  FFMA R55, R30, R33.reuse, R66 ;  /* 0x000000211e377223 */ /* 0x080fe40000000042 */
[C---:B------:R-:W-:Y:S02]  /*1720*/  FFMA R33, R31.reuse, R33, R68 ;  /* 0x000000211f217223 */ /* 0x040fe40000000044 */
[----:B------:R-:W-:Y:S02]  /*1730*/  FFMA R41, R31, R41, R62 ;  /* 0x000000291f297223 */ /* 0x000fe4000000003e */
[-C--:B------:R-:W-:Y:S02]  /*1740*/  FFMA R49, R26, R9.reuse, R49 ;  /* 0x000000091a317223 */ /* 0x080fe40000000031 */
[----:B------:R-:W-:-:S02]  /*1750*/  FFMA R29, R30, R9, R63 ;  /* 0x000000091e1d7223 */ /* 0x000fc4000000003f */
[-C--:B------:R-:W-:Y:S02]  /*1760*/  FFMA R62, R27, R9.reuse, R56 ;  /* 0x000000091b3e7223 */ /* 0x080fe40000000038 */
[----:B------:R-:W-:Y:S02]  /*1770*/  FFMA R31, R31, R9, R50 ;  /* 0x000000091f1f7223 */ /* 0x000fe40000000032 */
[----:B------:R-:W2:Y:S01]  /*1780*/  LDS.64 R8, [R4.X4+0x380] ;  /* 0x0003800004087984 */ /* 0x000ea20000004a00 */
[-C--:B-1----:R-:W-:Y:S02]  /*1790*/  FFMA R54, R38, R21.reuse, R36 ;  /* 0x0000001526367223 */ /* 0x082fe40000000024 */
[-C--:B------:R-:W-:Y:S02]  /*17a0*/  FFMA R56, R42, R21.reuse, R37 ;  /* 0x000000152a387223 */ /* 0x080fe40000000025 */
[----:B------:R-:W-:Y:S01]  /*17b0*/  FFMA R60, R20, R34, R60 ;  /* 0x00000022143c7223 */ /* 0x000fe2000000003c */
[----:B------:R-:W1:Y:S01]  /*17c0*/  LDS.64 R36, [R4.X4+0x390] ;  /* 0x0003900004247984 */ /* 0x000e620000004a00 */
[----:B------:R-:W-:-:S02]  /*17d0*/  FFMA R32, R34, R21, R32 ;  /* 0x0000001522207223 */ /* 0x000fc40000000020 */
[C---:B------:R-:W-:Y:S02]  /*17e0*/  FFMA R27, R20.reuse, R46, R44 ;  /* 0x0000002e141b7223 */ /* 0x040fe4000000002c */
[----:B------:R-:W-:Y:S02]  /*17f0*/  FFMA R49, R20, R10, R49 ;  /* 0x0000000a14317223 */ /* 0x000fe40000000031 */
[----:B0-----:R-:W-:Y:S02]  /*1800*/  FFMA R55, R24, R34, R55 ;  /* 0x0000002218377223 */ /* 0x001fe40000000037 */
[----:B------:R-:W-:Y:S02]  /*1810*/  FFMA R34, R34, R25, R33 ;  /* 0x0000001922227223 */ /* 0x000fe40000000021 */
[----:B------:R-:W-:Y:S02]  /*1820*/  FFMA R62, R10, R21, R62 ;  /* 0x000000150a3e7223 */ /* 0x000fe4000000003e */
[----:B------:R-:W-:-:S02]  /*1830*/  FFMA R33, R24, R10, R29 ;  /* 0x0000000a18217223 */ /* 0x000fc4000000001d */
[C---:B------:R-:W-:Y:S02]  /*1840*/  FFMA R73, R20.reuse, R18, R73 ;  /* 0x0000001214497223 */ /* 0x040fe40000000049 */
[C---:B------:R-:W-:Y:S02]  /*1850*/  FFMA R12, R20.reuse, R14, R12 ;  /* 0x0000000e140c7223 */ /* 0x040fe4000000000c */
[C---:B------:R-:W-:Y:S02]  /*1860*/  FFMA R26, R20.reuse, R22, R16 ;  /* 0x00000016141a7223 */ /* 0x040fe40000000010 */
[C---:B------:R-:W-:Y:S02]  /*1870*/  FFMA R71, R20.reuse, R38, R71 ;  /* 0x0000002614477223 */ /* 0x040fe40000000047 */
[----:B------:R-:W-:Y:S02]  /*1880*/  FFMA R59, R20, R42, R59 ;  /* 0x0000002a143b7223 */ /* 0x000fe4000000003b */
[----:B------:R-:W-:-:S02]  /*1890*/  FFMA R44, R18, R21, R67 ;  /* 0x00000015122c7223 */ /* 0x000fc40000000043 */
[-C--:B------:R-:W-:Y:S02]  /*18a0*/  FFMA R50, R14, R21.reuse, R17 ;  /* 0x000000150e327223 */ /* 0x080fe40000000011 */
[-C--:B------:R-:W-:Y:S01]  /*18b0*/  FFMA R52, R22, R21.reuse, R57 ;  /* 0x0000001516347223 */ /* 0x080fe20000000039 */
[----:B------:R-:W-:Y:S01]  /*18c0*/  LDS.64 R16, [R4.X4+0x400] ;  /* 0x0004000004107984 */ /* 0x000fe20000004a00 */
[----:B------:R-:W-:Y:S02]  /*18d0*/  FFMA R40, R46, R21, R40 ;  /* 0x000000152e287223 */ /* 0x000fe40000000028 */
[----:B------:R-:W-:Y:S01]  /*18e0*/  FFMA R10, R10, R25, R31 ;  /* 0x000000190a0a7223 */ /* 0x000fe2000000001f */
[----:B------:R-:W-:Y:S04]  /*18f0*/  LDS.64 R20, [R4.X4+0x410] ;  /* 0x0004100004147984 */ /* 0x000fe80000004a00 */
[----:B------:R-:W0:Y:S01]  /*1900*/  LDS.128 R28, [R5+0x1020] ;  /* 0x00102000051c7984 */ /* 0x000e220000000c00 */
[----:B------:R-:W-:-:S02]  /*1910*/  FFMA R69, R24, R18, R69 ;  /* 0x0000001218457223 */ /* 0x000fc40000000045 */
[----:B------:R-:W-:Y:S02]  /*1920*/  FFMA R77, R24, R14, R77 ;  /* 0x0000000e184d7223 */ /* 0x000fe4000000004d */
[-C--:B------:R-:W-:Y:S02]  /*1930*/  FFMA R18, R18, R25.reuse, R75 ;  /* 0x0000001912127223 */ /* 0x080fe4000000004b */
[-C--:B------:R-:W-:Y:S02]  /*1940*/  FFMA R14, R14, R25.reuse, R13 ;  /* 0x000000190e0e7223 */ /* 0x080fe4000000000d */
[----:B------:R-:W-:Y:S02]  /*1950*/  FFMA R61, R24, R38, R61 ;  /* 0x00000026183d7223 */ /* 0x000fe4000000003d */
[----:B------:R-:W-:Y:S02]  /*1960*/  FFMA R48, R38, R25, R48 ;  /* 0x0000001926307223 */ /* 0x000fe40000000030 */
[----:B------:R-:W-:-:S02]  /*1970*/  FFMA R13, R24, R42, R51 ;  /* 0x0000002a180d7223 */ /* 0x000fc40000000033 */
[----:B------:R-:W-:Y:S02]  /*1980*/  FFMA R65, R24, R22, R65 ;  /* 0x0000001618417223 */ /* 0x000fe40000000041 */
[-C--:B------:R-:W-:Y:S02]  /*1990*/  FFMA R58, R22, R25.reuse, R58 ;  /* 0x00000019163a7223 */ /* 0x080fe4000000003a */
[----:B------:R-:W-:Y:S02]  /*19a0*/  FFMA R42, R42, R25, R41 ;  /* 0x000000192a2a7223 */ /* 0x000fe40000000029 */
[----:B------:R-:W-:Y:S02]  /*19b0*/  FFMA R53, R24, R46, R53 ;  /* 0x0000002e18357223 */ /* 0x000fe40000000035 */
[----:B--2---:R-:W-:Y:S02]  /*19c0*/  FFMA R38, R19, R9, R44 ;  /* 0x0000000913267223 */ /* 0x004fe4000000002c */
[----:B------:R-:W-:-:S02]  /*19d0*/  FFMA R46, R46, R25, R45 ;  /* 0x000000192e2e7223 */ /* 0x000fc4000000002d */
[C---:B------:R-:W-:Y:S02]  /*19e0*/  FFMA R41, R8.reuse, R23, R26 ;  /* 0x0000001708297223 */ /* 0x040fe4000000001a */
[C---:B------:R-:W-:Y:S02]  /*19f0*/  FFMA R51, R8.reuse, R47, R27 ;  /* 0x0000002f08337223 */ /* 0x040fe4000000001b */
[----:B------:R-:W-:Y:S01]  /*1a00*/  FFMA R44, R35, R9, R32 ;  /* 0x00000009232c7223 */ /* 0x000fe20000000020 */
[----:B------:R-:W2:Y:S01]  /*1a10*/  LDS.128 R24, [R5+0x2020] ;  /* 0x0020200005187984 */ /* 0x000ea20000000c00 */
[-C--:B------:R-:W-:Y:S02]  /*1a20*/  FFMA R73, R8, R19.reuse, R73 ;  /* 0x0000001308497223 */ /* 0x080fe40000000049 */
[----:B-1----:R-:W-:Y:S02]  /*1a30*/  FFMA R69, R36, R19, R69 ;  /* 0x0000001324457223 */ /* 0x002fe40000000045 */
[----:B------:R-:W-:-:S02]  /*1a40*/  FFMA R32, R19, R37, R18 ;  /* 0x0000002513207223 */ /* 0x000fc40000000012 */
[C---:B------:R-:W-:Y:S01]  /*1a50*/  FFMA R57, R8.reuse, R15, R12 ;  /* 0x0000000f08397223 */ /* 0x040fe2000000000c */
[----:B------:R-:W1:Y:S01]  /*1a60*/  LDS.64 R18, [R4.X4+0x480] ;  /* 0x0004800004127984 */ /* 0x000e620000004a00 */
[C---:B------:R-:W-:Y:S02]  /*1a70*/  FFMA R45, R8.reuse, R35, R60 ;  /* 0x00000023082d7223 */ /* 0x040fe4000000003c */
[C---:B------:R-:W-:Y:S02]  /*1a80*/  FFMA R71, R8.reuse, R39, R71 ;  /* 0x0000002708477223 */ /* 0x040fe40000000047 */
[C---:B------:R-:W-:Y:S02]  /*1a90*/  FFMA R59, R8.reuse, R43, R59 ;  /* 0x0000002b083b7223 */ /* 0x040fe4000000003b */
[----:B------:R-:W-:Y:S02]  /*1aa0*/  FFMA R49, R8, R11, R49 ;  /* 0x0000000b08317223 */ /* 0x000fe40000000031 */
[----:B------:R-:W-:-:S02]  /*1ab0*/  FFMA R52, R23, R9, R52 ;  /* 0x0000000917347223 */ /* 0x000fc40000000034 */
[----:B------:R-:W-:Y:S02]  /*1ac0*/  FFMA R65, R36, R23, R65 ;  /* 0x0000001724417223 */ /* 0x000fe40000000041 */
[----:B------:R-:W-:Y:S02]  /*1ad0*/  FFMA R58, R23, R37, R58 ;  /* 0x00000025173a7223 */ /* 0x000fe4000000003a */
[-C--:B------:R-:W-:Y:S01]  /*1ae0*/  FFMA R50, R15, R9.reuse, R50 ;  /* 0x000000090f327223 */ /* 0x080fe20000000032 */
[----:B------:R-:W3:Y:S01]  /*1af0*/  LDS.64 R22, [R4.X4+0x490] ;  /* 0x0004900004167984 */ /* 0x000ee20000004a00 */
[-C--:B------:R-:W-:Y:S02]  /*1b00*/  FFMA R54, R39, R9.reuse, R54 ;  /* 0x0000000927367223 */ /* 0x080fe40000000036 */
[-C--:B------:R-:W-:Y:S02]  /*1b10*/  FFMA R56, R43, R9.reuse, R56 ;  /* 0x000000092b387223 */ /* 0x080fe40000000038 */
[----:B------:R-:W-:-:S02]  /*1b20*/  FFMA R8, R47, R9, R40 ;  /* 0x000000092f087223 */ /* 0x000fc40000000028 */
[C---:B------:R-:W-:Y:S02]  /*1b30*/  FFMA R62, R11.reuse, R9, R62 ;  /* 0x000000090b3e7223 */ /* 0x040fe4000000003e */
[C---:B------:R-:W-:Y:S02]  /*1b40*/  FFMA R63, R36.reuse, R39, R61 ;  /* 0x00000027243f7223 */ /* 0x040fe4000000003d */
[----:B------:R-:W-:Y:S02]  /*1b50*/  FFMA R64, R11, R37, R10 ;  /* 0x000000250b407223 */ /* 0x000fe4000000000a */
[C---:B------:R-:W-:Y:S02]  /*1b60*/  FFMA R77, R36.reuse, R15, R77 ;  /* 0x0000000f244d7223 */ /* 0x040fe4000000004d */
[----:B------:R-:W-:Y:S02]  /*1b70*/  FFMA R40, R15, R37, R14 ;  /* 0x000000250f287223 */ /* 0x000fe4000000000e */
[----:B------:R-:W-:-:S02]  /*1b80*/  FFMA R9, R36, R43, R13 ;  /* 0x0000002b24097223 */ /* 0x000fc4000000000d */
[----:B------:R-:W-:Y:S01]  /*1b90*/  FFMA R61, R36, R47, R53 ;  /* 0x0000002f243d7223 */ /* 0x000fe20000000035 */
[----:B------:R-:W4:Y:S01]  /*1ba0*/  LDS.128 R12, [R5+0x10a0] ;  /* 0x0010a000050c7984 */ /* 0x000f220000000c00 */
[----:B0-----:R-:W-:Y:S02]  /*1bb0*/  FFMA R73, R16, R28, R73 ;  /* 0x0000001c10497223 */ /* 0x001fe40000000049 */
[C---:B------:R-:W-:Y:S02]  /*1bc0*/  FFMA R10, R28.reuse, R17, R38 ;  /* 0x000000111c0a7223 */ /* 0x040fe40000000026 */
[----:B------:R-:W-:Y:S02]  /*1bd0*/  FFMA R69, R28, R20, R69 ;  /* 0x000000141c457223 */ /* 0x000fe40000000045 */
[----:B------:R-:W-:Y:S02]  /*1be0*/  FFMA R55, R36, R35, R55 ;  /* 0x0000002324377223 */ /* 0x000fe40000000037 */
[----:B------:R-:W-:-:S02]  /*1bf0*/  FFMA R60, R35, R37, R34 ;  /* 0x00000025233c7223 */ /* 0x000fc40000000022 */
[----:B------:R-:W-:Y:S02]  /*1c00*/  FFMA R53, R36, R11, R33 ;  /* 0x0000000b24357223 */ /* 0x000fe40000000021 */
[----:B------:R-:W-:Y:S02]  /*1c10*/  FFMA R28, R28, R21, R32 ;  /* 0x000000151c1c7223 */ /* 0x000fe40000000020 */
[----:B------:R-:W0:Y:S01]  /*1c20*/  LDS.128 R32, [R5+0x20a0] ;  /* 0x0020a00005207984 */ /* 0x000e220000000c00 */
[-C--:B--2---:R-:W-:Y:S02]  /*1c30*/  FFMA R11, R16, R24.reuse, R57 ;  /* 0x00000018100b7223 */ /* 0x084fe40000000039 */
[----:B------:R-:W-:Y:S02]  /*1c40*/  FFMA R77, R20, R24, R77 ;  /* 0x00000018144d7223 */ /* 0x000fe4000000004d */
[C---:B------:R-:W-:Y:S02]  /*1c50*/  FFMA R50, R24.reuse, R17, R50 ;  /* 0x0000001118327223 */ /* 0x040fe40000000032 */
[----:B------:R-:W-:-:S02]  /*1c60*/  FFMA R40, R24, R21, R40 ;  /* 0x0000001518287223 */ /* 0x000fc40000000028 */
[----:B------:R-:W-:Y:S02]  /*1c70*/  FFMA R67, R39, R37, R48 ;  /* 0x0000002527437223 */ /* 0x000fe40000000030 */
[----:B-1----:R-:W-:Y:S02]  /*1c80*/  FFMA R73, R18, R29, R73 ;  /* 0x0000001d12497223 */ /* 0x002fe40000000049 */
[C---:B------:R-:W-:Y:S02]  /*1c90*/  FFMA R57, R29.reuse, R19, R10 ;  /* 0x000000131d397223 */ /* 0x040fe4000000000a */
[----:B---3--:R-:W-:Y:S02]  /*1ca0*/  FFMA R69, R22, R29, R69 ;  /* 0x0000001d16457223 */ /* 0x008fe40000000045 */
[----:B------:R-:W-:Y:S02]  /*1cb0*/  FFMA R75, R29, R23, R28 ;  /* 0x000000171d4b7223 */ /* 0x000fe4000000001c */
[----:B------:R-:W-:-:S02]  /*1cc0*/  FFMA R48, R43, R37, R42 ;  /* 0x000000252b307223 */ /* 0x000fc4000000002a */
[----:B------:R-:W-:Y:S02]  /*1cd0*/  FFMA R66, R47, R37, R46 ;  /* 0x000000252f427223 */ /* 0x000fe4000000002e */
[----:B------:R-:W-:Y:S01]  /*1ce0*/  FFMA R24, R18, R25, R11 ;  /* 0x0000001912187223 */ /* 0x000fe2000000000b */
[----:B------:R-:W1:Y:S01]  /*1cf0*/  LDS.128 R36, [R5+0x1120] ;  /* 0x0011200005247984 */ /* 0x000e620000000c00 */
[C---:B------:R-:W-:Y:S02]  /*1d00*/  FFMA R29, R25.reuse, R19, R50 ;  /* 0x00000013191d7223 */ /* 0x040fe40000000032 */
[----:B------:R-:W-:Y:S02]  /*1d10*/  FFMA R77, R22, R25, R77 ;  /* 0x00000019164d7223 */ /* 0x000fe4000000004d */
[----:B------:R-:W-:Y:S02]  /*1d20*/  FFMA R25, R25, R23, R40 ;  /* 0x0000001719197223 */ /* 0x000fe40000000028 */
[----:B----4-:R-:W-:-:S02]  /*1d30*/  FFMA R28, R16, R12, R41 ;  /* 0x0000000c101c7223 */ /* 0x010fc40000000029 */
[----:B------:R-:W-:Y:S01]  /*1d40*/  FFMA R65, R20, R12, R65 ;  /* 0x0000000c14417223 */ /* 0x000fe20000000041 */
[----:B------:R-:W2:Y:S01]  /*1d50*/  LDS.128 R40, [R5+0x2120] ;  /* 0x0021200005287984 */ /* 0x000ea20000000c00 */
[C---:B------:R-:W-:Y:S02]  /*1d60*/  FFMA R52, R12.reuse, R17, R52 ;  /* 0x000000110c347223 */ /* 0x040fe40000000034 */
[----:B------:R-:W-:Y:S02]  /*1d70*/  FFMA R58, R12, R21, R58 ;  /* 0x000000150c3a7223 */ /* 0x000fe4000000003a */
[----:B0-----:R-:W-:Y:S02]  /*1d80*/  FFMA R45, R16, R32, R45 ;  /* 0x00000020102d7223 */ /* 0x001fe4000000002d */
[----:B------:R-:W-:Y:S02]  /*1d90*/  FFMA R44, R32, R17, R44 ;  /* 0x00000011202c7223 */ /* 0x000fe4000000002c */
[----:B------:R-:W-:-:S02]  /*1da0*/  FFMA R12, R22, R13, R65 ;  /* 0x0000000d160c7223 */ /* 0x000fc40000000041 */
[C---:B------:R-:W-:Y:S02]  /*1db0*/  FFMA R65, R19.reuse, R13, R52 ;  /* 0x0000000d13417223 */ /* 0x040fe40000000034 */
[-C--:B------:R-:W-:Y:S02]  /*1dc0*/  FFMA R52, R18, R33.reuse, R45 ;  /* 0x0000002112347223 */ /* 0x080fe4000000002d */
[----:B------:R-:W-:Y:S02]  /*1dd0*/  FFMA R50, R19, R33, R44 ;  /* 0x0000002113327223 */ /* 0x000fe4000000002c */
[----:B------:R-:W0:Y:S01]  /*1de0*/  LDS.128 R44, [R5+0x11a0] ;  /* 0x0011a000052c7984 */ /* 0x000e220000000c00 */
[----:B-1----:R-:W-:Y:S02]  /*1df0*/  FFMA R71, R16, R36, R71 ;  /* 0x0000002410477223 */ /* 0x002fe40000000047 */
[----:B------:R-:W-:Y:S02]  /*1e00*/  FFMA R10, R36, R21, R67 ;  /* 0x00000015240a7223 */ /* 0x000fe40000000043 */
[----:B------:R-:W-:-:S02]  /*1e10*/  FFMA R67, R18, R37, R71 ;  /* 0x0000002512437223 */ /* 0x000fc40000000047 */
[-C--:B--2---:R-:W-:Y:S02]  /*1e20*/  FFMA R59, R16, R40.reuse, R59 ;  /* 0x00000028103b7223 */ /* 0x084fe4000000003b */
[----:B------:R-:W-:Y:S02]  /*1e30*/  FFMA R9, R20, R40, R9 ;  /* 0x0000002814097223 */ /* 0x000fe40000000009 */
[-C--:B------:R-:W-:Y:S02]  /*1e40*/  FFMA R71, R18, R41.reuse, R59 ;  /* 0x0000002912477223 */ /* 0x080fe4000000003b */
[----:B------:R-:W-:Y:S02]  /*1e50*/  FFMA R59, R22, R41, R9 ;  /* 0x00000029163b7223 */ /* 0x000fe40000000009 */
[----:B------:R-:W-:Y:S02]  /*1e60*/  FFMA R63, R20, R36, R63 ;  /* 0x00000024143f7223 */ /* 0x000fe4000000003f */
[----:B------:R-:W-:-:S02]  /*1e70*/  FFMA R54, R36, R17, R54 ;  /* 0x0000001124367223 */ /* 0x000fc40000000036 */
[-C--:B------:R-:W-:Y:S02]  /*1e80*/  FFMA R63, R22, R37.reuse, R63 ;  /* 0x00000025163f7223 */ /* 0x080fe4000000003f */
[----:B------:R-:W-:Y:S02]  /*1e90*/  FFMA R36, R19, R37, R54 ;  /* 0x0000002513247223 */ /* 0x000fe40000000036 */
[-C--:B0-----:R-:W-:Y:S02]  /*1ea0*/  FFMA R51, R16, R44.reuse, R51 ;  /* 0x0000002c10337223 */ /* 0x081fe40000000033 */
[----:B------:R-:W-:Y:S02]  /*1eb0*/  FFMA R9, R20, R44, R61 ;  /* 0x0000002c14097223 */ /* 0x000fe4000000003d */
[C---:B------:R-:W-:Y:S02]  /*1ec0*/  FFMA R8, R44.reuse, R17, R8 ;  /* 0x000000112c087223 */ /* 0x040fe40000000008 */
[----:B------:R-:W-:-:S02]  /*1ed0*/  FFMA R66, R44, R21, R66 ;  /* 0x000000152c427223 */ /* 0x000fc40000000042 */
[----:B------:R-:W-:Y:S02]  /*1ee0*/  FFMA R61, R18, R45, R51 ;  /* 0x0000002d123d7223 */ /* 0x000fe40000000033 */
[----:B------:R-:W-:Y:S02]  /*1ef0*/  FFMA R37, R23, R37, R10 ;  /* 0x0000002517257223 */ /* 0x000fe4000000000a */
[-C--:B------:R-:W-:Y:S02]  /*1f00*/  FFMA R51, R22, R45.reuse, R9 ;  /* 0x0000002d16337223 */ /* 0x080fe40000000009 */
[----:B------:R-:W-:Y:S02]  /*1f10*/  FFMA R44, R19, R45, R8 ;  /* 0x0000002d132c7223 */ /* 0x000fe40000000008 */
[----:B------:R-:W0:Y:S01]  /*1f20*/  LDS.128 R8, [R5+0x21a0] ;  /* 0x0021a00005087984 */ /* 0x000e220000000c00 */
[-C--:B------:R-:W-:Y:S02]  /*1f30*/  FFMA R28, R18, R13.reuse, R28 ;  /* 0x0000000d121c7223 */ /* 0x080fe4000000001c */
[----:B------:R-:W-:-:S02]  /*1f40*/  FFMA R13, R23, R13, R58 ;  /* 0x0000000d170d7223 */ /* 0x000fc4000000003a */
[----:B------:R-:W-:Y:S02]  /*1f50*/  FFMA R55, R20, R32, R55 ;  /* 0x0000002014377223 */ /* 0x000fe40000000037 */
[----:B------:R-:W-:Y:S02]  /*1f60*/  FFMA R58, R32, R21, R60 ;  /* 0x00000015203a7223 */ /* 0x000fe4000000003c */
[-C--:B------:R-:W-:Y:S02]  /*1f70*/  FFMA R55, R22, R33.reuse, R55 ;  /* 0x0000002116377223 */ /* 0x080fe40000000037 */
[----:B------:R-:W-:Y:S02]  /*1f80*/  FFMA R58, R23, R33, R58 ;  /* 0x00000021173a7223 */ /* 0x000fe4000000003a */
[----:B------:R-:W1:Y:S01]  /*1f90*/  LDS.64 R32, [R4.X4+0x500] ;  /* 0x0005000004207984 */ /* 0x000e620000004a00 */
[C---:B------:R-:W-:Y:S02]  /*1fa0*/  FFMA R56, R40.reuse, R17, R56 ;  /* 0x0000001128387223 */ /* 0x040fe40000000038 */
[----:B------:R-:W-:-:S02]  /*1fb0*/  FFMA R48, R40, R21, R48 ;  /* 0x0000001528307223 */ /* 0x000fc40000000030 */
[-C--:B------:R-:W-:Y:S02]  /*1fc0*/  FFMA R40, R19, R41.reuse, R56 ;  /* 0x0000002913287223 */ /* 0x080fe40000000038 */
[C---:B------:R-:W-:Y:S02]  /*1fd0*/  FFMA R41, R23.reuse, R41, R48 ;  /* 0x0000002917297223 */ /* 0x040fe40000000030 */
[----:B------:R-:W-:Y:S02]  /*1fe0*/  FFMA R45, R23, R45, R66 ;  /* 0x0000002d172d7223 */ /* 0x000fe40000000042 */
[-C--:B0-----:R-:W-:Y:S02]  /*1ff0*/  FFMA R49, R16, R8.reuse, R49 ;  /* 0x0000000810317223 */ /* 0x081fe40000000031 */
[----:B------:R-:W-:Y:S02]  /*2000*/  FFMA R60, R8, R17, R62 ;  /* 0x00000011083c7223 */ /* 0x000fe4000000003e */
[----:B------:R-:W-:Y:S01]  /*2010*/  FFMA R20, R20, R8, R53 ;  /* 0x0000000814147223 */ /* 0x000fe20000000035 */
[----:B------:R-:W0:Y:S01]  /*2020*/  LDS.64 R16, [R4.X4+0x510] ;  /* 0x0005100004107984 */ /* 0x000e220000004a00 */
[----:B------:R-:W-:-:S02]  /*2030*/  FFMA R64, R8, R21, R64 ;  /* 0x0000001508407223 */ /* 0x000fc40000000040 */
[-C--:B------:R-:W-:Y:S02]  /*2040*/  FFMA R53, R18, R9.reuse, R49 ;  /* 0x0000000912357223 */ /* 0x080fe40000000031 */
[-C--:B------:R-:W-:Y:S02]  /*2050*/  FFMA R60, R19, R9.reuse, R60 ;  /* 0x00000009133c7223 */ /* 0x080fe4000000003c */
[-C--:B------:R-:W-:Y:S02]  /*2060*/  FFMA R21, R22, R9.reuse, R20 ;  /* 0x0000000916157223 */ /* 0x080fe40000000014 */
[----:B------:R-:W-:Y:S02]  /*2070*/  FFMA R23, R23, R9, R64 ;  /* 0x0000000917177223 */ /* 0x000fe40000000040 */
[----:B------:R-:W2:Y:S01]  /*2080*/  LDS.64 R8, [R4.X4+0x580] ;  /* 0x0005800004087984 */ /* 0x000ea20000004a00 */
[C---:B-1----:R-:W-:Y:S02]  /*2090*/  FFMA R73, R32.reuse, R30, R73 ;  /* 0x0000001e20497223 */ /* 0x042fe40000000049 */
[----:B------:R-:W-:-:S02]  /*20a0*/  FFMA R18, R32, R26, R24 ;  /* 0x0000001a20127223 */ /* 0x000fc40000000018 */
[C---:B------:R-:W-:Y:S02]  /*20b0*/  FFMA R19, R32.reuse, R14, R28 ;  /* 0x0000000e20137223 */ /* 0x040fe4000000001c */
[C---:B------:R-:W-:Y:S02]  /*20c0*/  FFMA R52, R32.reuse, R34, R52 ;  /* 0x0000002220347223 */ /* 0x040fe40000000034 */
[C---:B------:R-:W-:Y:S02]  /*20d0*/  FFMA R67, R32.reuse, R38, R67 ;  /* 0x0000002620437223 */ /* 0x040fe40000000043 */
[C---:B------:R-:W-:Y:S02]  /*20e0*/  FFMA R71, R32.reuse, R42, R71 ;  /* 0x0000002a20477223 */ /* 0x040fe40000000047 */
[C---:B------:R-:W-:Y:S02]  /*20f0*/  FFMA R49, R32.reuse, R46, R61 ;  /* 0x0000002e20317223 */ /* 0x040fe4000000003d */
[----:B------:R-:W-:-:S02]  /*2100*/  FFMA R53, R32, R10, R53 ;  /* 0x0000000a20357223 */ /* 0x000fc40000000035 */
[-C--:B------:R-:W-:Y:S02]  /*2110*/  FFMA R48, R30, R33.reuse, R57 ;  /* 0x000000211e307223 */ /* 0x080fe40000000039 */
[-C--:B------:R-:W-:Y:S02]  /*2120*/  FFMA R54, R26, R33.reuse, R29 ;  /* 0x000000211a367223 */ /* 0x080fe4000000001d */
[-C--:B------:R-:W-:Y:S01]  /*2130*/  FFMA R56, R14, R33.reuse, R65 ;  /* 0x000000210e387223 */ /* 0x080fe20000000041 */
[----:B------:R-:W-:Y:S01]  /*2140*/  LDS.64 R28, [R4.X4+0x610] ;  /* 0x00061000041c7984 */ /* 0x000fe20000004a00 */
[-C--:B------:R-:W-:Y:S02]  /*2150*/  FFMA R50, R34, R33.reuse, R50 ;  /* 0x0000002122327223 */ /* 0x080fe40000000032 */
[-C--:B------:R-:W-:Y:S02]  /*2160*/  FFMA R36, R38, R33.reuse, R36 ;  /* 0x0000002126247223 */ /* 0x080fe40000000024 */
[----:B------:R-:W-:-:S02]  /*2170*/  FFMA R40, R42, R33, R40 ;  /* 0x000000212a287223 */ /* 0x000fc40000000028 */
[-C--:B------:R-:W-:Y:S02]  /*2180*/  FFMA R44, R46, R33.reuse, R44 ;  /* 0x000000212e2c7223 */ /* 0x080fe4000000002c */
[----:B------:R-:W-:Y:S02]  /*2190*/  FFMA R60, R10, R33, R60 ;  /* 0x000000210a3c7223 */ /* 0x000fe4000000003c */
[----:B------:R-:W1:Y:S01]  /*21a0*/  LDS.64 R32, [R4.X4+0x590] ;  /* 0x0005900004207984 */ /* 0x000e620000004a00 */
[----:B0-----:R-:W-:Y:S02]  /*21b0*/  FFMA R12, R16, R14, R12 ;  /* 0x0000000e100c7223 */ /* 0x001fe4000000000c */
[----:B------:R-:W-:Y:S02]  /*21c0*/  FFMA R14, R14, R17, R13 ;  /* 0x000000110e0e7223 */ /* 0x000fe4000000000d */
[C---:B------:R-:W-:Y:S02]  /*21d0*/  FFMA R51, R16.reuse, R46, R51 ;  /* 0x0000002e10337223 */ /* 0x040fe40000000033 */
[----:B------:R-:W-:-:S02]  /*21e0*/  FFMA R13, R16, R10, R21 ;  /* 0x0000000a100d7223 */ /* 0x000fc40000000015 */
[C---:B------:R-:W-:Y:S02]  /*21f0*/  FFMA R69, R16.reuse, R30, R69 ;  /* 0x0000001e10457223 */ /* 0x040fe40000000045 */
[C---:B------:R-:W-:Y:S02]  /*2200*/  FFMA R77, R16.reuse, R26, R77 ;  /* 0x0000001a104d7223 */ /* 0x040fe4000000004d */
[----:B------:R-:W-:Y:S02]  /*2210*/  FFMA R55, R16, R34, R55 ;  /* 0x0000002210377223 */ /* 0x000fe40000000037 */
[----:B------:R-:W-:Y:S02]  /*2220*/  FFMA R58, R34, R17, R58 ;  /* 0x00000011223a7223 */ /* 0x000fe4000000003a */
[C---:B------:R-:W-:Y:S02]  /*2230*/  FFMA R63, R16.reuse, R38, R63 ;  /* 0x00000026103f7223 */ /* 0x040fe4000000003f */
[----:B------:R-:W-:-:S02]  /*2240*/  FFMA R59, R16, R42, R59 ;  /* 0x0000002a103b7223 */ /* 0x000fc4000000003b */
[-C--:B------:R-:W-:Y:S02]  /*2250*/  FFMA R46, R46, R17.reuse, R45 ;  /* 0x000000112e2e7223 */ /* 0x080fe4000000002d */
[-C--:B------:R-:W-:Y:S02]  /*2260*/  FFMA R30, R30, R17.reuse, R75 ;  /* 0x000000111e1e7223 */ /* 0x080fe4000000004b */
[-C--:B------:R-:W-:Y:S02]  /*2270*/  FFMA R26, R26, R17.reuse, R25 ;  /* 0x000000111a1a7223 */ /* 0x080fe40000000019 */
[-C--:B------:R-:W-:Y:S01]  /*2280*/  FFMA R38, R38, R17.reuse, R37 ;  /* 0x0000001126267223 */ /* 0x080fe20000000025 */
[----:B------:R-:W-:Y:S01]  /*2290*/  LDS.64 R24, [R4.X4+0x600] ;  /* 0x0006000004187984 */ /* 0x000fe20000004a00 */
[-C--:B------:R-:W-:Y:S02]  /*22a0*/  FFMA R42, R42, R17.reuse, R41 ;  /* 0x000000112a2a7223 */ /* 0x080fe40000000029 */
[----:B------:R-:W-:-:S02]  /*22b0*/  FFMA R34, R10, R17, R23 ;  /* 0x000000110a227223 */ /* 0x000fc40000000017 */
[C---:B--2---:R-:W-:Y:S01]  /*22c0*/  FFMA R45, R8.reuse, R35, R52 ;  /* 0x00000023082d7223 */ /* 0x044fe20000000034 */
[----:B------:R-:W0:Y:S01]  /*22d0*/  LDS.128 R20, [R5+0x1030] ;  /* 0x0010300005147984 */ /* 0x000e220000000c00 */
[C---:B------:R-:W-:Y:S02]  /*22e0*/  FFMA R73, R8.reuse, R31, R73 ;  /* 0x0000001f08497223 */ /* 0x040fe40000000049 */
[C---:B------:R-:W-:Y:S02]  /*22f0*/  FFMA R37, R8.reuse, R27, R18 ;  /* 0x0000001b08257223 */ /* 0x040fe40000000012 */
[C---:B------:R-:W-:Y:S02]  /*2300*/  FFMA R41, R8.reuse, R15, R19 ;  /* 0x0000000f08297223 */ /* 0x040fe40000000013 */
[C---:B------:R-:W-:Y:S01]  /*2310*/  FFMA R67, R8.reuse, R39, R67 ;  /* 0x0000002708437223 */ /* 0x040fe20000000043 */
[----:B------:R-:W2:Y:S01]  /*2320*/  LDS.128 R16, [R5+0x2030] ;  /* 0x0020300005107984 */ /* 0x000ea20000000c00 */
        /* <DEDUP_REMOVED lines=11> */
[C---:B-1----:R-:W-:Y:S02]  /*23e0*/  FFMA R61, R32.reuse, R47, R51 ;  /* 0x0000002f203d7223 */ /* 0x042fe40000000033 */
[----:B------:R-:W-:-:S02]  /*23f0*/  FFMA R9, R32, R15, R12 ;  /* 0x0000000f20097223 */ /* 0x000fc4000000000c */
[----:B------:R-:W-:Y:S02]  /*2400*/  FFMA R40, R15, R33, R14 ;  /* 0x000000210f287223 */ /* 0x000fe4000000000e */
[C---:B------:R-:W-:Y:S02]  /*2410*/  FFMA R51, R32.reuse, R11, R13 ;  /* 0x0000000b20337223 */ /* 0x040fe4000000000d */
[----:B------:R-:W1:Y:S01]  /*2420*/  LDS.128 R12, [R5+0x10b0] ;  /* 0x0010b000050c7984 */ /* 0x000e620000000c00 */
[C---:B------:R-:W-:Y:S02]  /*2430*/  FFMA R69, R32.reuse, R31, R69 ;  /* 0x0000001f20457223 */ /* 0x040fe40000000045 */
[----:B------:R-:W-:Y:S02]  /*2440*/  FFMA R44, R31, R33, R30 ;  /* 0x000000211f2c7223 */ /* 0x000fe4000000001e */
[----:B------:R-:W-:Y:S01]  /*2450*/  FFMA R77, R32, R27, R77 ;  /* 0x0000001b204d7223 */ /* 0x000fe2000000004d */
[----:B------:R-:W-:Y:S01]  /*2460*/  LDS.64 R30, [R4.X4+0x690] ;  /* 0x00069000041e7984 */ /* 0x000fe20000004a00 */
[----:B------:R-:W-:-:S02]  /*2470*/  FFMA R36, R27, R33, R26 ;  /* 0x000000211b247223 */ /* 0x000fc4000000001a */
[C---:B------:R-:W-:Y:S01]  /*2480*/  FFMA R57, R32.reuse, R35, R55 ;  /* 0x0000002320397223 */ /* 0x040fe20000000037 */
[----:B------:R-:W3:Y:S01]  /*2490*/  LDS.64 R26, [R4.X4+0x680] ;  /* 0x00068000041a7984 */ /* 0x000ee20000004a00 */
[----:B------:R-:W-:Y:S02]  /*24a0*/  FFMA R58, R35, R33, R58 ;  /* 0x00000021233a7223 */ /* 0x000fe4000000003a */
[C---:B------:R-:W-:Y:S02]  /*24b0*/  FFMA R63, R32.reuse, R39, R63 ;  /* 0x00000027203f7223 */ /* 0x040fe4000000003f */
[----:B------:R-:W-:Y:S02]  /*24c0*/  FFMA R65, R39, R33, R38 ;  /* 0x0000002127417223 */ /* 0x000fe40000000026 */
[----:B------:R-:W-:Y:S02]  /*24d0*/  FFMA R59, R32, R43, R59 ;  /* 0x0000002b203b7223 */ /* 0x000fe4000000003b */
[----:B------:R-:W-:-:S02]  /*24e0*/  FFMA R55, R43, R33, R42 ;  /* 0x000000212b377223 */ /* 0x000fc4000000002a */
[-C--:B------:R-:W-:Y:S02]  /*24f0*/  FFMA R64, R47, R33.reuse, R46 ;  /* 0x000000212f407223 */ /* 0x080fe4000000002e */
[----:B------:R-:W-:Y:S02]  /*2500*/  FFMA R62, R11, R33, R34 ;  /* 0x000000210b3e7223 */ /* 0x000fe40000000022 */
[----:B------:R-:W4:Y:S01]  /*2510*/  LDS.128 R32, [R5+0x20b0] ;  /* 0x0020b00005207984 */ /* 0x000f220000000c00 */
[----:B0-----:R-:W-:Y:S02]  /*2520*/  FFMA R75, R24, R20, R73 ;  /* 0x00000014184b7223 */ /* 0x001fe40000000049 */
[C---:B------:R-:W-:Y:S02]  /*2530*/  FFMA R52, R20.reuse, R25, R52 ;  /* 0x0000001914347223 */ /* 0x040fe40000000034 */
[C---:B------:R-:W-:Y:S02]  /*2540*/  FFMA R73, R20.reuse, R28, R69 ;  /* 0x0000001c14497223 */ /* 0x040fe40000000045 */
[----:B------:R-:W-:-:S02]  /*2550*/  FFMA R44, R20, R29, R44 ;  /* 0x0000001d142c7223 */ /* 0x000fc4000000002c */
[----:B--2---:R-:W-:Y:S02]  /*2560*/  FFMA R54, R16, R25, R54 ;  /* 0x0000001910367223 */ /* 0x004fe40000000036 */
[-C--:B------:R-:W-:Y:S02]  /*2570*/  FFMA R20, R24, R16.reuse, R37 ;  /* 0x0000001018147223 */ /* 0x080fe40000000025 */
[----:B------:R-:W-:Y:S02]  /*2580*/  FFMA R11, R28, R16, R77 ;  /* 0x000000101c0b7223 */ /* 0x000fe4000000004d */
[----:B------:R-:W-:Y:S02]  /*2590*/  FFMA R42, R16, R29, R36 ;  /* 0x0000001d102a7223 */ /* 0x000fe40000000024 */
[-C--:B-1----:R-:W-:Y:S01]  /*25a0*/  FFMA R41, R24, R12.reuse, R41 ;  /* 0x0000000c18297223 */ /* 0x082fe20000000029 */
[----:B------:R-:W0:Y:S01]  /*25b0*/  LDS.128 R36, [R5+0x1130] ;  /* 0x0011300005247984 */ /* 0x000e220000000c00 */
[----:B------:R-:W-:-:S02]  /*25c0*/  FFMA R9, R28, R12, R9 ;  /* 0x0000000c1c097223 */ /* 0x000fc40000000009 */
[C---:B------:R-:W-:Y:S02]  /*25d0*/  FFMA R56, R12.reuse, R25, R56 ;  /* 0x000000190c387223 */ /* 0x040fe40000000038 */
[----:B------:R-:W-:Y:S02]  /*25e0*/  FFMA R40, R12, R29, R40 ;  /* 0x0000001d0c287223 */ /* 0x000fe40000000028 */
[----:B---3--:R-:W-:Y:S02]  /*25f0*/  FFMA R75, R26, R21, R75 ;  /* 0x000000151a4b7223 */ /* 0x008fe4000000004b */
[C---:B------:R-:W-:Y:S02]  /*2600*/  FFMA R69, R21.reuse, R27, R52 ;  /* 0x0000001b15457223 */ /* 0x040fe40000000034 */
[----:B------:R-:W-:Y:S02]  /*2610*/  FFMA R73, R30, R21, R73 ;  /* 0x000000151e497223 */ /* 0x000fe40000000049 */
[----:B------:R-:W-:-:S02]  /*2620*/  FFMA R77, R21, R31, R44 ;  /* 0x0000001f154d7223 */ /* 0x000fc4000000002c */
[----:B------:R-:W-:Y:S02]  /*2630*/  FFMA R21, R17, R27, R54 ;  /* 0x0000001b11157223 */ /* 0x000fe40000000036 */
[-C--:B------:R-:W-:Y:S02]  /*2640*/  FFMA R20, R26, R17.reuse, R20 ;  /* 0x000000111a147223 */ /* 0x080fe40000000014 */
[----:B------:R-:W-:Y:S02]  /*2650*/  FFMA R16, R30, R17, R11 ;  /* 0x000000111e107223 */ /* 0x000fe4000000000b */
[-C--:B------:R-:W-:Y:S02]  /*2660*/  FFMA R54, R26, R13.reuse, R41 ;  /* 0x0000000d1a367223 */ /* 0x080fe40000000029 */
[-C--:B------:R-:W-:Y:S02]  /*2670*/  FFMA R52, R30, R13.reuse, R9 ;  /* 0x0000000d1e347223 */ /* 0x080fe40000000009 */
[----:B------:R-:W-:-:S02]  /*2680*/  FFMA R12, R27, R13, R56 ;  /* 0x0000000d1b0c7223 */ /* 0x000fc40000000038 */
[----:B------:R-:W-:Y:S02]  /*2690*/  FFMA R17, R17, R31, R42 ;  /* 0x0000001f11117223 */ /* 0x000fe4000000002a */
[----:B------:R-:W-:Y:S02]  /*26a0*/  FFMA R13, R31, R13, R40 ;  /* 0x0000000d1f0d7223 */ /* 0x000fe40000000028 */
[-C--:B----4-:R-:W-:Y:S01]  /*26b0*/  FFMA R45, R24, R32.reuse, R45 ;  /* 0x00000020182d7223 */ /* 0x090fe2000000002d */
[----:B------:R-:W1:Y:S03]  /*26c0*/  LDS.128 R40, [R5+0x2130] ;  /* 0x0021300005287984 */ /* 0x000e660000000c00 */
[----:B------:R-:W-:Y:S02]  /*26d0*/  FFMA R56, R26, R33, R45 ;  /* 0x000000211a387223 */ /* 0x000fe4000000002d */
[----:B------:R-:W2:Y:S01]  /*26e0*/  LDS.128 R44, [R5+0x11b0] ;  /* 0x0011b000052c7984 */ /* 0x000ea20000000c00 */
[----:B------:R-:W-:-:S02]  /*26f0*/  FFMA R57, R28, R32, R57 ;  /* 0x000000201c397223 */ /* 0x000fc40000000039 */
[C---:B------:R-:W-:Y:S02]  /*2700*/  FFMA R50, R32.reuse, R25, R50 ;  /* 0x0000001920327223 */ /* 0x040fe40000000032 */
[----:B------:R-:W-:Y:S02]  /*2710*/  FFMA R58, R32, R29, R58 ;  /* 0x0000001d203a7223 */ /* 0x000fe4000000003a */
[-C--:B0-----:R-:W-:Y:S02]  /*2720*/  FFMA R67, R24, R36.reuse, R67 ;  /* 0x0000002418437223 */ /* 0x081fe40000000043 */
[----:B------:R-:W-:Y:S02]  /*2730*/  FFMA R63, R28, R36, R63 ;  /* 0x000000241c3f7223 */ /* 0x000fe4000000003f */
[C---:B------:R-:W-:Y:S02]  /*2740*/  FFMA R48, R36.reuse, R25, R48 ;  /* 0x0000001924307223 */ /* 0x040fe40000000030 */
[----:B------:R-:W-:-:S02]  /*2750*/  FFMA R32, R36, R29, R65 ;  /* 0x0000001d24207223 */ /* 0x000fc40000000041 */
[-C--:B------:R-:W-:Y:S02]  /*2760*/  FFMA R65, R26, R37.reuse, R67 ;  /* 0x000000251a417223 */ /* 0x080fe40000000043 */
[-C--:B------:R-:W-:Y:S02]  /*2770*/  FFMA R63, R30, R37.reuse, R63 ;  /* 0x000000251e3f7223 */ /* 0x080fe4000000003f */
[-C--:B------:R-:W-:Y:S02]  /*2780*/  FFMA R36, R27, R37.reuse, R48 ;  /* 0x000000251b247223 */ /* 0x080fe40000000030 */
[----:B------:R-:W-:Y:S02]  /*2790*/  FFMA R37, R31, R37, R32 ;  /* 0x000000251f257223 */ /* 0x000fe40000000020 */
[----:B-1----:R-:W-:Y:S02]  /*27a0*/  FFMA R8, R40, R25, R8 ;  /* 0x0000001928087223 */ /* 0x002fe40000000008 */
[----:B------:R-:W-:-:S02]  /*27b0*/  FFMA R71, R24, R40, R71 ;  /* 0x0000002818477223 */ /* 0x000fc40000000047 */
[----:B------:R-:W-:Y:S02]  /*27c0*/  FFMA R9, R28, R40, R59 ;  /* 0x000000281c097223 */ /* 0x000fe4000000003b */
[----:B------:R-:W-:Y:S02]  /*27d0*/  FFMA R32, R40, R29, R55 ;  /* 0x0000001d28207223 */ /* 0x000fe40000000037 */
[----:B------:R-:W-:Y:S02]  /*27e0*/  FFMA R40, R27, R41, R8 ;  /* 0x000000291b287223 */ /* 0x000fe40000000008 */
[-C--:B--2---:R-:W-:Y:S02]  /*27f0*/  FFMA R49, R24, R44.reuse, R49 ;  /* 0x0000002c18317223 */ /* 0x084fe40000000031 */
[----:B------:R-:W-:Y:S02]  /*2800*/  FFMA R8, R28, R44, R61 ;  /* 0x0000002c1c087223 */ /* 0x000fe4000000003d */
[----:B------:R-:W-:-:S02]  /*2810*/  FFMA R10, R44, R25, R10 ;  /* 0x000000192c0a7223 */ /* 0x000fc4000000000a */
[----:B------:R-:W-:Y:S02]  /*2820*/  FFMA R64, R44, R29, R64 ;  /* 0x0000001d2c407223 */ /* 0x000fe40000000040 */
[----:B------:R-:W-:Y:S02]  /*2830*/  FFMA R61, R26, R45, R49 ;  /* 0x0000002d1a3d7223 */ /* 0x000fe40000000031 */
[C---:B------:R-:W-:Y:S02]  /*2840*/  FFMA R55, R30.reuse, R41, R9 ;  /* 0x000000291e377223 */ /* 0x040fe40000000009 */
[-C--:B------:R-:W-:Y:S02]  /*2850*/  FFMA R49, R30, R45.reuse, R8 ;  /* 0x0000002d1e317223 */ /* 0x080fe40000000008 */
[----:B------:R-:W-:Y:S02]  /*2860*/  FFMA R44, R27, R45, R10 ;  /* 0x0000002d1b2c7223 */ /* 0x000fe4000000000a */
[----:B------:R-:W0:Y:S01]  /*2870*/  LDS.128 R8, [R5+0x21b0] ;  /* 0x0021b00005087984 */ /* 0x000e220000000c00 */
[----:B------:R-:W-:-:S02]  /*2880*/  FFMA R59, R26, R41, R71 ;  /* 0x000000291a3b7223 */ /* 0x000fc40000000047 */
[-C--:B------:R-:W-:Y:S02]  /*2890*/  FFMA R57, R30, R33.reuse, R57 ;  /* 0x000000211e397223 */ /* 0x080fe40000000039 */
[-C--:B------:R-:W-:Y:S02]  /*28a0*/  FFMA R50, R27, R33.reuse, R50 ;  /* 0x000000211b327223 */ /* 0x080fe40000000032 */
[C---:B------:R-:W-:Y:S02]  /*28b0*/  FFMA R58, R31.reuse, R33, R58 ;  /* 0x000000211f3a7223 */ /* 0x040fe4000000003a */
[C---:B------:R-:W-:Y:S02]  /*28c0*/  FFMA R41, R31.reuse, R41, R32 ;  /* 0x000000291f297223 */ /* 0x040fe40000000020 */
[----:B------:R-:W1:Y:S01]  /*28d0*/  LDS.64 R32, [R4.X4+0x700] ;  /* 0x0007000004207984 */ /* 0x000e620000004a00 */
[----:B------:R-:W-:Y:S02]  /*28e0*/  FFMA R45, R31, R45, R64 ;  /* 0x0000002d1f2d7223 */ /* 0x000fe40000000040 */
[----:B0-----:R-:W-:-:S02]  /*28f0*/  FFMA R53, R24, R8, R53 ;  /* 0x0000000818357223 */ /* 0x001fc40000000035 */
[----:B------:R-:W-:Y:S02]  /*2900*/  FFMA R60, R8, R25, R60 ;  /* 0x00000019083c7223 */ /* 0x000fe4000000003c */
[----:B------:R-:W0:Y:S01]  /*2910*/  LDS.64 R24, [R4.X4+0x710] ;  /* 0x0007100004187984 */ /* 0x000e220000004a00 */
[----:B------:R-:W-:Y:S02]  /*2920*/  FFMA R28, R28, R8, R51 ;  /* 0x000000081c1c7223 */ /* 0x000fe40000000033 */
[----:B------:R-:W-:Y:S02]  /*2930*/  FFMA R8, R8, R29, R62 ;  /* 0x0000001d08087223 */ /* 0x000fe4000000003e */
[-C--:B------:R-:W-:Y:S02]  /*2940*/  FFMA R51, R26, R9.reuse, R53 ;  /* 0x000000091a337223 */ /* 0x080fe40000000035 */
[-C--:B------:R-:W-:Y:S02]  /*2950*/  FFMA R29, R30, R9.reuse, R28 ;  /* 0x000000091e1d7223 */ /* 0x080fe4000000001c */
[----:B------:R-:W-:-:S02]  /*2960*/  FFMA R62, R27, R9, R60 ;  /* 0x000000091b3e7223 */ /* 0x000fc4000000003c */
[----:B------:R-:W-:Y:S02]  /*2970*/  FFMA R31, R31, R9, R8 ;  /* 0x000000091f1f7223 */ /* 0x000fe40000000008 */
[----:B------:R-:W2:Y:S01]  /*2980*/  LDS.64 R8, [R4.X4+0x780] ;  /* 0x0007800004087984 */ /* 0x000ea20000004a00 */
[----:B-1----:R-:W-:Y:S02]  /*2990*/  FFMA R26, R32, R18, R20 ;  /* 0x00000012201a7223 */ /* 0x002fe40000000014 */
[----:B------:R-:W-:Y:S02]  /*29a0*/  FFMA R60, R18, R33, R21 ;  /* 0x00000021123c7223 */ /* 0x000fe40000000015 */
[C---:B------:R-:W-:Y:S01]  /*29b0*/  FFMA R75, R32.reuse, R22, R75 ;  /* 0x00000016204b7223 */ /* 0x040fe2000000004b */
[----:B------:R-:W1:Y:S01]  /*29c0*/  LDS.64 R20, [R4.X4+0x790] ;  /* 0x0007900004147984 */ /* 0x000e620000004a00 */
[C---:B------:R-:W-:Y:S02]  /*29d0*/  FFMA R54, R32.reuse, R14, R54 ;  /* 0x0000000e20367223 */ /* 0x040fe40000000036 */
[----:B------:R-:W-:-:S02]  /*29e0*/  FFMA R56, R32, R34, R56 ;  /* 0x0000002220387223 */ /* 0x000fc40000000038 */
[C---:B------:R-:W-:Y:S02]  /*29f0*/  FFMA R65, R32.reuse, R38, R65 ;  /* 0x0000002620417223 */ /* 0x040fe40000000041 */
[C---:B------:R-:W-:Y:S02]  /*2a00*/  FFMA R59, R32.reuse, R42, R59 ;  /* 0x0000002a203b7223 */ /* 0x040fe4000000003b */
[C---:B------:R-:W-:Y:S02]  /*2a10*/  FFMA R27, R32.reuse, R46, R61 ;  /* 0x0000002e201b7223 */ /* 0x040fe4000000003d */
[----:B------:R-:W-:Y:S02]  /*2a20*/  FFMA R51, R32, R10, R51 ;  /* 0x0000000a20337223 */ /* 0x000fe40000000033 */
[-C--:B------:R-:W-:Y:S02]  /*2a30*/  FFMA R12, R14, R33.reuse, R12 ;  /* 0x000000210e0c7223 */ /* 0x080fe4000000000c */
[----:B------:R-:W-:-:S02]  /*2a40*/  FFMA R32, R22, R33, R69 ;  /* 0x0000002116207223 */ /* 0x000fc40000000045 */
[-C--:B------:R-:W-:Y:S02]  /*2a50*/  FFMA R50, R34, R33.reuse, R50 ;  /* 0x0000002122327223 */ /* 0x080fe40000000032 */
[-C--:B------:R-:W-:Y:S02]  /*2a60*/  FFMA R36, R38, R33.reuse, R36 ;  /* 0x0000002126247223 */ /* 0x080fe40000000024 */
[----:B0-----:R-:W-:Y:S02]  /*2a70*/  FFMA R52, R24, R14, R52 ;  /* 0x0000000e18347223 */ /* 0x001fe40000000034 */
[-C--:B------:R-:W-:Y:S02]  /*2a80*/  FFMA R40, R42, R33.reuse, R40 ;  /* 0x000000212a287223 */ /* 0x080fe40000000028 */
[-C--:B------:R-:W-:Y:S02]  /*2a90*/  FFMA R44, R46, R33.reuse, R44 ;  /* 0x000000212e2c7223 */ /* 0x080fe4000000002c */
[----:B------:R-:W-:-:S02]  /*2aa0*/  FFMA R62, R10, R33, R62 ;  /* 0x000000210a3e7223 */ /* 0x000fc4000000003e */
[-C--:B------:R-:W-:Y:S02]  /*2ab0*/  FFMA R14, R14, R25.reuse, R13 ;  /* 0x000000190e0e7223 */ /* 0x080fe4000000000d */
[C---:B------:R-:W-:Y:S02]  /*2ac0*/  FFMA R33, R24.reuse, R18, R16 ;  /* 0x0000001218217223 */ /* 0x040fe40000000010 */
[----:B------:R-:W-:Y:S02]  /*2ad0*/  FFMA R57, R24, R34, R57 ;  /* 0x0000002218397223 */ /* 0x000fe40000000039 */
[-C--:B------:R-:W-:Y:S02]  /*2ae0*/  FFMA R58, R34, R25.reuse, R58 ;  /* 0x00000019223a7223 */ /* 0x080fe4000000003a */
[----:B------:R-:W-:Y:S02]  /*2af0*/  FFMA R13, R24, R46, R49 ;  /* 0x0000002e180d7223 */ /* 0x000fe40000000031 */
[-C--:B------:R-:W-:Y:S01]  /*2b00*/  FFMA R64, R46, R25.reuse, R45 ;  /* 0x000000192e407223 */ /* 0x080fe2000000002d */
[----:B------:R-:W-:Y:S01]  /*2b10*/  LDS.64 R48, [R4.X4+0x810] ;  /* 0x0008100004307984 */ /* 0x000fe20000004a00 */
[----:B------:R-:W-:-:S02]  /*2b20*/  FFMA R18, R18, R25, R17 ;  /* 0x0000001912127223 */ /* 0x000fc40000000011 */
[----:B------:R-:W-:Y:S01]  /*2b30*/  FFMA R34, R24, R10, R29 ;  /* 0x0000000a18227223 */ /* 0x000fe2000000001d */
[----:B------:R-:W-:Y:S01]  /*2b40*/  LDS.64 R16, [R4.X4+0x800] ;  /* 0x0008000004107984 */ /* 0x000fe20000004a00 */
[----:B------:R-:W-:-:S03]  /*2b50*/  FFMA R46, R10, R25, R31 ;  /* 0x000000190a2e7223 */ /* 0x000fc6000000001f */
[----:B------:R-:W0:Y:S01]  /*2b60*/  LDS.128 R28, [R5+0x1040] ;  /* 0x00104000051c7984 */ /* 0x000e220000000c00 */
[C---:B------:R-:W-:Y:S02]  /*2b70*/  FFMA R73, R24.reuse, R22, R73 ;  /* 0x0000001618497223 */ /* 0x040fe40000000049 */
[C---:B------:R-:W-:Y:S02]  /*2b80*/  FFMA R63, R24.reuse, R38, R63 ;  /* 0x00000026183f7223 */ /* 0x040fe4000000003f */
[----:B------:R-:W-:Y:S02]  /*2b90*/  FFMA R55, R24, R42, R55 ;  /* 0x0000002a18377223 */ /* 0x000fe40000000037 */
[-C--:B------:R-:W-:Y:S02]  /*2ba0*/  FFMA R22, R22, R25.reuse, R77 ;  /* 0x0000001916167223 */ /* 0x080fe4000000004d */
[-C--:B------:R-:W-:Y:S02]  /*2bb0*/  FFMA R38, R38, R25.reuse, R37 ;  /* 0x0000001926267223 */ /* 0x080fe40000000025 */
[----:B------:R-:W-:-:S02]  /*2bc0*/  FFMA R42, R42, R25, R41 ;  /* 0x000000192a2a7223 */ /* 0x000fc40000000029 */
[C---:B--2---:R-:W-:Y:S02]  /*2bd0*/  FFMA R53, R8.reuse, R19, R26 ;  /* 0x0000001308357223 */ /* 0x044fe4000000001a */
[C---:B------:R-:W-:Y:S02]  /*2be0*/  FFMA R45, R8.reuse, R47, R27 ;  /* 0x0000002f082d7223 */ /* 0x040fe4000000001b */
[----:B------:R-:W2:Y:S01]  /*2bf0*/  LDS.128 R24, [R5+0x2040] ;  /* 0x0020400005187984 */ /* 0x000ea20000000c00 */
[----:B------:R-:W-:Y:S02]  /*2c00*/  FFMA R75, R8, R23, R75 ;  /* 0x00000017084b7223 */ /* 0x000fe4000000004b */
[C---:B------:R-:W-:Y:S02]  /*2c10*/  FFMA R32, R23.reuse, R9, R32 ;  /* 0x0000000917207223 */ /* 0x040fe40000000020 */
[----:B-1----:R-:W-:Y:S02]  /*2c20*/  FFMA R73, R20, R23, R73 ;  /* 0x0000001714497223 */ /* 0x002fe40000000049 */
[----:B------:R-:W-:-:S02]  /*2c30*/  FFMA R22, R23, R21, R22 ;  /* 0x0000001517167223 */ /* 0x000fc40000000016 */
[-C--:B------:R-:W-:Y:S02]  /*2c40*/  FFMA R37, R8, R15.reuse, R54 ;  /* 0x0000000f08257223 */ /* 0x080fe40000000036 */
[----:B------:R-:W-:Y:S02]  /*2c50*/  FFMA R61, R20, R15, R52 ;  /* 0x0000000f143d7223 */ /* 0x000fe40000000034 */
[C---:B------:R-:W-:Y:S02]  /*2c60*/  FFMA R41, R8.reuse, R35, R56 ;  /* 0x0000002308297223 */ /* 0x040fe40000000038 */
[C---:B------:R-:W-:Y:S02]  /*2c70*/  FFMA R65, R8.reuse, R39, R65 ;  /* 0x0000002708417223 */ /* 0x040fe40000000041 */
[C---:B------:R-:W-:Y:S02]  /*2c80*/  FFMA R59, R8.reuse, R43, R59 ;  /* 0x0000002b083b7223 */ /* 0x040fe4000000003b */
[----:B------:R-:W-:-:S02]  /*2c90*/  FFMA R51, R8, R11, R51 ;  /* 0x0000000b08337223 */ /* 0x000fc40000000033 */
[-C--:B------:R-:W-:Y:S02]  /*2ca0*/  FFMA R60, R19, R9.reuse, R60 ;  /* 0x00000009133c7223 */ /* 0x080fe4000000003c */
[-C--:B------:R-:W-:Y:S02]  /*2cb0*/  FFMA R54, R15, R9.reuse, R12 ;  /* 0x000000090f367223 */ /* 0x080fe4000000000c */
[-C--:B------:R-:W-:Y:S02]  /*2cc0*/  FFMA R50, R35, R9.reuse, R50 ;  /* 0x0000000923327223 */ /* 0x080fe40000000032 */
[-C--:B------:R-:W-:Y:S02]  /*2cd0*/  FFMA R36, R39, R9.reuse, R36 ;  /* 0x0000000927247223 */ /* 0x080fe40000000024 */
[-C--:B------:R-:W-:Y:S02]  /*2ce0*/  FFMA R10, R43, R9.reuse, R40 ;  /* 0x000000092b0a7223 */ /* 0x080fe40000000028 */
[----:B------:R-:W-:-:S02]  /*2cf0*/  FFMA R44, R47, R9, R44 ;  /* 0x000000092f2c7223 */ /* 0x000fc4000000002c */
[----:B------:R-:W-:Y:S02]  /*2d00*/  FFMA R62, R11, R9, R62 ;  /* 0x000000090b3e7223 */ /* 0x000fe4000000003e */
[C---:B------:R-:W-:Y:S01]  /*2d10*/  FFMA R67, R20.reuse, R35, R57 ;  /* 0x0000002314437223 */ /* 0x040fe20000000039 */
[----:B------:R-:W1:Y:S01]  /*2d20*/  LDS.64 R8, [R4.X4+0x880] ;  /* 0x0008800004087984 */ /* 0x000e620000004a00 */
[C---:B------:R-:W-:Y:S02]  /*2d30*/  FFMA R69, R20.reuse, R39, R63 ;  /* 0x0000002714457223 */ /* 0x040fe4000000003f */
[----:B------:R-:W-:Y:S02]  /*2d40*/  FFMA R52, R43, R21, R42 ;  /* 0x000000152b347223 */ /* 0x000fe4000000002a */
[----:B------:R-:W-:Y:S02]  /*2d50*/  FFMA R33, R20, R19, R33 ;  /* 0x0000001314217223 */ /* 0x000fe40000000021 */
[----:B------:R-:W-:-:S02]  /*2d60*/  FFMA R56, R19, R21, R18 ;  /* 0x0000001513387223 */ /* 0x000fc40000000012 */
[----:B------:R-:W-:Y:S01]  /*2d70*/  FFMA R40, R15, R21, R14 ;  /* 0x000000150f287223 */ /* 0x000fe2000000000e */
[----:B------:R-:W3:Y:S01]  /*2d80*/  LDS.64 R18, [R4.X4+0x890] ;  /* 0x0008900004127984 */ /* 0x000ee20000004a00 */
[C---:B------:R-:W-:Y:S02]  /*2d90*/  FFMA R63, R20.reuse, R47, R13 ;  /* 0x0000002f143f7223 */ /* 0x040fe4000000000d */
[----:B------:R-:W-:Y:S01]  /*2da0*/  FFMA R57, R20, R11, R34 ;  /* 0x0000000b14397223 */ /* 0x000fe20000000022 */
[----:B------:R-:W4:Y:S01]  /*2db0*/  LDS.128 R12, [R5+0x10c0] ;  /* 0x0010c000050c7984 */ /* 0x000f220000000c00 */
[----:B0-----:R-:W-:Y:S02]  /*2dc0*/  FFMA R75, R16, R28, R75 ;  /* 0x0000001c104b7223 */ /* 0x001fe4000000004b */
[C---:B------:R-:W-:Y:S02]  /*2dd0*/  FFMA R42, R28.reuse, R17, R32 ;  /* 0x000000111c2a7223 */ /* 0x040fe40000000020 */
[----:B------:R-:W-:-:S02]  /*2de0*/  FFMA R71, R28, R48, R73 ;  /* 0x000000301c477223 */ /* 0x000fc40000000049 */
[-C--:B------:R-:W-:Y:S02]  /*2df0*/  FFMA R58, R35, R21.reuse, R58 ;  /* 0x00000015233a7223 */ /* 0x080fe4000000003a */
[----:B------:R-:W-:Y:S02]  /*2e00*/  FFMA R38, R39, R21, R38 ;  /* 0x0000001527267223 */ /* 0x000fe40000000026 */
[----:B------:R-:W-:Y:S02]  /*2e10*/  FFMA R55, R20, R43, R55 ;  /* 0x0000002b14377223 */ /* 0x000fe40000000037 */
[-C--:B------:R-:W-:Y:S02]  /*2e20*/  FFMA R64, R47, R21.reuse, R64 ;  /* 0x000000152f407223 */ /* 0x080fe40000000040 */
[----:B------:R-:W-:Y:S02]  /*2e30*/  FFMA R11, R11, R21, R46 ;  /* 0x000000150b0b7223 */ /* 0x000fe4000000002e */
[----:B------:R-:W-:-:S02]  /*2e40*/  FFMA R28, R28, R49, R22 ;  /* 0x000000311c1c7223 */ /* 0x000fc40000000016 */
[----:B------:R-:W0:Y:S01]  /*2e50*/  LDS.128 R20, [R5+0x20c0] ;  /* 0x0020c00005147984 */ /* 0x000e220000000c00 */
[----:B--2---:R-:W-:-:S03]  /*2e60*/  FFMA R77, R48, R24, R33 ;  /* 0x00000018304d7223 */ /* 0x004fc60000000021 */
[----:B------:R-:W2:Y:S01]  /*2e70*/  LDS.128 R32, [R5+0x1140] ;  /* 0x0011400005207984 */ /* 0x000ea20000000c00 */
[----:B------:R-:W-:Y:S02]  /*2e80*/  FFMA R39, R16, R24, R53 ;  /* 0x0000001810277223 */ /* 0x000fe40000000035 */
[C---:B------:R-:W-:Y:S02]  /*2e90*/  FFMA R60, R24.reuse, R17, R60 ;  /* 0x00000011183c7223 */ /* 0x040fe4000000003c */
[----:B------:R-:W-:Y:S02]  /*2ea0*/  FFMA R56, R24, R49, R56 ;  /* 0x0000003118387223 */ /* 0x000fe40000000038 */
[C---:B-1----:R-:W-:Y:S02]  /*2eb0*/  FFMA R73, R8.reuse, R29, R75 ;  /* 0x0000001d08497223 */ /* 0x042fe4000000004b */
[----:B------:R-:W-:Y:S02]  /*2ec0*/  FFMA R53, R29, R9, R42 ;  /* 0x000000091d357223 */ /* 0x000fe4000000002a */
[----:B------:R-:W-:-:S02]  /*2ed0*/  FFMA R24, R8, R25, R39 ;  /* 0x0000001908187223 */ /* 0x000fc40000000027 */
[----:B---3--:R-:W-:Y:S02]  /*2ee0*/  FFMA R75, R29, R19, R28 ;  /* 0x000000131d4b7223 */ /* 0x008fe4000000001c */
[----:B------:R-:W-:Y:S02]  /*2ef0*/  FFMA R71, R18, R29, R71 ;  /* 0x0000001d12477223 */ /* 0x000fe40000000047 */
[-C--:B----4-:R-:W-:Y:S02]  /*2f00*/  FFMA R61, R48, R12.reuse, R61 ;  /* 0x0000000c303d7223 */ /* 0x090fe4000000003d */
[----:B------:R-:W-:Y:S02]  /*2f10*/  FFMA R28, R16, R12, R37 ;  /* 0x0000000c101c7223 */ /* 0x000fe40000000025 */
[C---:B------:R-:W-:Y:S02]  /*2f20*/  FFMA R54, R12.reuse, R17, R54 ;  /* 0x000000110c367223 */ /* 0x040fe40000000036 */
[----:B------:R-:W-:-:S02]  /*2f30*/  FFMA R40, R12, R49, R40 ;  /* 0x000000310c287223 */ /* 0x000fc40000000028 */
[C---:B------:R-:W-:Y:S02]  /*2f40*/  FFMA R29, R25.reuse, R9, R60 ;  /* 0x00000009191d7223 */ /* 0x040fe4000000003c */
[C---:B------:R-:W-:Y:S02]  /*2f50*/  FFMA R77, R18.reuse, R25, R77 ;  /* 0x00000019124d7223 */ /* 0x040fe4000000004d */
[----:B------:R-:W-:Y:S02]  /*2f60*/  FFMA R25, R25, R19, R56 ;  /* 0x0000001319197223 */ /* 0x000fe40000000038 */
[----:B------:R-:W-:Y:S02]  /*2f70*/  FFMA R12, R18, R13, R61 ;  /* 0x0000000d120c7223 */ /* 0x000fe4000000003d */
[----:B0-----:R-:W-:Y:S02]  /*2f80*/  FFMA R41, R16, R20, R41 ;  /* 0x0000001410297223 */ /* 0x001fe40000000029 */
[----:B------:R-:W-:-:S02]  /*2f90*/  FFMA R56, R20, R49, R58 ;  /* 0x0000003114387223 */ /* 0x000fc4000000003a */
[-C--:B------:R-:W-:Y:S02]  /*2fa0*/  FFMA R28, R8, R13.reuse, R28 ;  /* 0x0000000d081c7223 */ /* 0x080fe4000000001c */
[----:B------:R-:W-:Y:S02]  /*2fb0*/  FFMA R61, R9, R13, R54 ;  /* 0x0000000d093d7223 */ /* 0x000fe40000000036 */
[C---:B--2---:R-:W-:Y:S02]  /*2fc0*/  FFMA R58, R32.reuse, R17, R36 ;  /* 0x00000011203a7223 */ /* 0x044fe40000000024 */
[----:B------:R-:W-:Y:S02]  /*2fd0*/  FFMA R60, R32, R49, R38 ;  /* 0x00000031203c7223 */ /* 0x000fe40000000026 */
[----:B------:R-:W-:Y:S01]  /*2fe0*/  FFMA R13, R19, R13, R40 ;  /* 0x0000000d130d7223 */ /* 0x000fe20000000028 */
[----:B------:R-:W0:Y:S01]  /*2ff0*/  LDS.128 R36, [R5+0x2140] ;  /* 0x0021400005247984 */ /* 0x000e220000000c00 */
[----:B------:R-:W-:-:S03]  /*3000*/  FFMA R54, R8, R21, R41 ;  /* 0x0000001508367223 */ /* 0x000fc60000000029 */
[----:B------:R-:W1:Y:S01]  /*3010*/  LDS.128 R40, [R5+0x11c0] ;  /* 0x0011c00005287984 */ /* 0x000e620000000c00 */
[----:B------:R-:W-:Y:S02]  /*3020*/  FFMA R67, R48, R20, R67 ;  /* 0x0000001430437223 */ /* 0x000fe40000000043 */
[----:B------:R-:W-:Y:S02]  /*3030*/  FFMA R50, R20, R17, R50 ;  /* 0x0000001114327223 */ /* 0x000fe40000000032 */
[-C--:B------:R-:W-:Y:S02]  /*3040*/  FFMA R65, R16, R32.reuse, R65 ;  /* 0x0000002010417223 */ /* 0x080fe40000000041 */
[----:B------:R-:W-:Y:S02]  /*3050*/  FFMA R20, R48, R32, R69 ;  /* 0x0000002030147223 */ /* 0x000fe40000000045 */
[----:B------:R-:W-:Y:S02]  /*3060*/  FFMA R69, R8, R33, R65 ;  /* 0x0000002108457223 */ /* 0x000fe40000000041 */
[----:B------:R-:W-:-:S02]  /*3070*/  FFMA R67, R18, R21, R67 ;  /* 0x0000001512437223 */ /* 0x000fc40000000043 */
[-C--:B------:R-:W-:Y:S02]  /*3080*/  FFMA R50, R9, R21.reuse, R50 ;  /* 0x0000001509327223 */ /* 0x080fe40000000032 */
[----:B------:R-:W-:Y:S02]  /*3090*/  FFMA R56, R19, R21, R56 ;  /* 0x0000001513387223 */ /* 0x000fe40000000038 */
[----:B------:R-:W-:Y:S02]  /*30a0*/  FFMA R65, R18, R33, R20 ;  /* 0x0000002112417223 */ /* 0x000fe40000000014 */
[----:B------:R-:W-:Y:S01]  /*30b0*/  LDS.64 R20, [R4.X4+0x900] ;  /* 0x0009000004147984 */ /* 0x000fe20000004a00 */
[-C--:B0-----:R-:W-:Y:S02]  /*30c0*/  FFMA R59, R16, R36.reuse, R59 ;  /* 0x00000024103b7223 */ /* 0x081fe4000000003b */
[----:B------:R-:W-:Y:S02]  /*30d0*/  FFMA R55, R48, R36, R55 ;  /* 0x0000002430377223 */ /* 0x000fe40000000037 */
[----:B------:R-:W-:-:S02]  /*30e0*/  FFMA R10, R36, R17, R10 ;  /* 0x00000011240a7223 */ /* 0x000fc4000000000a */
[----:B------:R-:W-:Y:S02]  /*30f0*/  FFMA R52, R36, R49, R52 ;  /* 0x0000003124347223 */ /* 0x000fe40000000034 */
[----:B-1----:R-:W-:Y:S02]  /*3100*/  FFMA R45, R16, R40, R45 ;  /* 0x00000028102d7223 */ /* 0x002fe4000000002d */
[----:B------:R-:W-:Y:S02]  /*3110*/  FFMA R44, R40, R17, R44 ;  /* 0x00000011282c7223 */ /* 0x000fe4000000002c */
[-C--:B------:R-:W-:Y:S02]  /*3120*/  FFMA R59, R8, R37.reuse, R59 ;  /* 0x00000025083b7223 */ /* 0x080fe4000000003b */
[-C--:B------:R-:W-:Y:S02]  /*3130*/  FFMA R55, R18, R37.reuse, R55 ;  /* 0x0000002512377223 */ /* 0x080fe40000000037 */
[----:B------:R-:W-:-:S02]  /*3140*/  FFMA R36, R9, R37, R10 ;  /* 0x0000002509247223 */ /* 0x000fc4000000000a */
[----:B------:R-:W-:Y:S02]  /*3150*/  FFMA R37, R19, R37, R52 ;  /* 0x0000002513257223 */ /* 0x000fe40000000034 */
[----:B------:R-:W-:Y:S02]  /*3160*/  FFMA R63, R48, R40, R63 ;  /* 0x00000028303f7223 */ /* 0x000fe4000000003f */
[----:B------:R-:W-:Y:S02]  /*3170*/  FFMA R64, R40, R49, R64 ;  /* 0x0000003128407223 */ /* 0x000fe40000000040 */
[-C--:B------:R-:W-:Y:S02]  /*3180*/  FFMA R52, R8, R41.reuse, R45 ;  /* 0x0000002908347223 */ /* 0x080fe4000000002d */
[-C--:B------:R-:W-:Y:S02]  /*3190*/  FFMA R40, R9, R41.reuse, R44 ;  /* 0x0000002909287223 */ /* 0x080fe4000000002c */
[----:B------:R-:W0:Y:S01]  /*31a0*/  LDS.128 R44, [R5+0x21c0] ;  /* 0x0021c000052c7984 */ /* 0x000e220000000c00 */
[----:B------:R-:W-:-:S02]  /*31b0*/  FFMA R63, R18, R41, R63 ;  /* 0x00000029123f7223 */ /* 0x000fc4000000003f */
[-C--:B------:R-:W-:Y:S02]  /*31c0*/  FFMA R58, R9, R33.reuse, R58 ;  /* 0x00000021093a7223 */ /* 0x080fe4000000003a */
[C---:B------:R-:W-:Y:S02]  /*31d0*/  FFMA R60, R19.reuse, R33, R60 ;  /* 0x00000021133c7223 */ /* 0x040fe4000000003c */
[----:B------:R-:W-:Y:S01]  /*31e0*/  FFMA R41, R19, R41, R64 ;  /* 0x0000002913297223 */ /* 0x000fe20000000040 */
[----:B------:R-:W-:Y:S01]  /*31f0*/  LDS.64 R32, [R4.X4+0x980] ;  /* 0x0009800004207984 */ /* 0x000fe20000004a00 */
[-C--:B0-----:R-:W-:Y:S02]  /*3200*/  FFMA R51, R16, R44.reuse, R51 ;  /* 0x0000002c10337223 */ /* 0x081fe40000000033 */
[----:B------:R-:W-:Y:S02]  /*3210*/  FFMA R57, R48, R44, R57 ;  /* 0x0000002c30397223 */ /* 0x000fe40000000039 */
[----:B------:R-:W-:-:S02]  /*3220*/  FFMA R62, R44, R17, R62 ;  /* 0x000000112c3e7223 */ /* 0x000fc4000000003e */
[----:B------:R-:W-:Y:S02]  /*3230*/  FFMA R44, R44, R49, R11 ;  /* 0x000000312c2c7223 */ /* 0x000fe4000000000b */
[----:B------:R-:W0:Y:S01]  /*3240*/  LDS.64 R10, [R4.X4+0x910] ;  /* 0x00091000040a7984 */ /* 0x000e220000004a00 */
[-C--:B------:R-:W-:Y:S02]  /*3250*/  FFMA R49, R8, R45.reuse, R51 ;  /* 0x0000002d08317223 */ /* 0x080fe40000000033 */
[C---:B------:R-:W-:Y:S02]  /*3260*/  FFMA R8, R20.reuse, R26, R24 ;  /* 0x0000001a14087223 */ /* 0x040fe40000000018 */
[----:B------:R-:W-:Y:S02]  /*3270*/  FFMA R64, R9, R45, R62 ;  /* 0x0000002d09407223 */ /* 0x000fe4000000003e */
[C---:B------:R-:W-:Y:S02]  /*3280*/  FFMA R24, R20.reuse, R42, R52 ;  /* 0x0000002a14187223 */ /* 0x040fe40000000034 */
[----:B------:R-:W-:-:S02]  /*3290*/  FFMA R9, R20, R14, R28 ;  /* 0x0000000e14097223 */ /* 0x000fc4000000001c */
[----:B------:R-:W-:Y:S02]  /*32a0*/  FFMA R52, R26, R21, R29 ;  /* 0x000000151a347223 */ /* 0x000fe4000000001d */
[----:B------:R-:W1:Y:S01]  /*32b0*/  LDS.64 R28, [R4.X4+0x990] ;  /* 0x00099000041c7984 */ /* 0x000e620000004a00 */
[-C--:B------:R-:W-:Y:S02]  /*32c0*/  FFMA R17, R18, R45.reuse, R57 ;  /* 0x0000002d12117223 */ /* 0x080fe40000000039 */
[----:B------:R-:W-:Y:S02]  /*32d0*/  FFMA R19, R19, R45, R44 ;  /* 0x0000002d13137223 */ /* 0x000fe4000000002c */
        /* <DEDUP_REMOVED lines=9> */
[----:B------:R-:W-:Y:S02]  /*3370*/  FFMA R36, R38, R21, R36 ;  /* 0x0000001526247223 */ /* 0x000fe40000000024 */
[----:B0-----:R-:W-:Y:S02]  /*3380*/  FFMA R77, R10, R26, R77 ;  /* 0x0000001a0a4d7223 */ /* 0x001fe4000000004d */
[-C--:B------:R-:W-:Y:S02]  /*3390*/  FFMA R26, R26, R11.reuse, R25 ;  /* 0x0000000b1a1a7223 */ /* 0x080fe40000000019 */
[C---:B------:R-:W-:Y:S02]  /*33a0*/  FFMA R25, R10.reuse, R14, R12 ;  /* 0x0000000e0a197223 */ /* 0x040fe4000000000c */
[----:B------:R-:W-:Y:S02]  /*33b0*/  FFMA R67, R10, R22, R67 ;  /* 0x000000160a437223 */ /* 0x000fe40000000043 */
[----:B------:R-:W-:-:S02]  /*33c0*/  FFMA R56, R22, R11, R56 ;  /* 0x0000000b16387223 */ /* 0x000fc40000000038 */
[----:B------:R-:W-:Y:S02]  /*33d0*/  FFMA R65, R10, R34, R65 ;  /* 0x000000220a417223 */ /* 0x000fe40000000041 */
[----:B------:R-:W-:Y:S02]  /*33e0*/  FFMA R60, R34, R11, R60 ;  /* 0x0000000b223c7223 */ /* 0x000fe4000000003c */
[-C--:B------:R-:W-:Y:S02]  /*33f0*/  FFMA R40, R42, R21.reuse, R40 ;  /* 0x000000152a287223 */ /* 0x080fe40000000028 */
[----:B------:R-:W-:Y:S02]  /*3400*/  FFMA R64, R46, R21, R64 ;  /* 0x000000152e407223 */ /* 0x000fe40000000040 */
[----:B------:R-:W-:Y:S01]  /*3410*/  FFMA R14, R14, R11, R13 ;  /* 0x0000000b0e0e7223 */ /* 0x000fe2000000000d */
[----:B------:R-:W-:Y:S01]  /*3420*/  LDS.64 R20, [R4.X4+0xa10] ;  /* 0x000a100004147984 */ /* 0x000fe20000004a00 */
[----:B------:R-:W-:-:S02]  /*3430*/  FFMA R55, R10, R38, R55 ;  /* 0x000000260a377223 */ /* 0x000fc40000000037 */
[C---:B------:R-:W-:Y:S01]  /*3440*/  FFMA R63, R10.reuse, R42, R63 ;  /* 0x0000002a0a3f7223 */ /* 0x040fe2000000003f */
[----:B------:R-:W-:Y:S01]  /*3450*/  LDS.64 R12, [R4.X4+0xa00] ;  /* 0x000a0000040c7984 */ /* 0x000fe20000004a00 */
[----:B------:R-:W-:Y:S02]  /*3460*/  FFMA R22, R10, R46, R17 ;  /* 0x0000002e0a167223 */ /* 0x000fe40000000011 */
[-C--:B------:R-:W-:Y:S02]  /*3470*/  FFMA R34, R46, R11.reuse, R19 ;  /* 0x0000000b2e227223 */ /* 0x080fe40000000013 */
[----:B------:R-:W-:Y:S01]  /*3480*/  FFMA R71, R10, R30, R71 ;  /* 0x0000001e0a477223 */ /* 0x000fe20000000047 */
[----:B------:R-:W0:Y:S01]  /*3490*/  LDS.128 R16, [R5+0x1050] ;  /* 0x0010500005107984 */ /* 0x000e220000000c00 */
[-C--:B------:R-:W-:Y:S02]  /*34a0*/  FFMA R38, R38, R11.reuse, R37 ;  /* 0x0000000b26267223 */ /* 0x080fe40000000025 */
[----:B------:R-:W-:-:S02]  /*34b0*/  FFMA R42, R42, R11, R41 ;  /* 0x0000000b2a2a7223 */ /* 0x000fc40000000029 */
[----:B------:R-:W-:Y:S02]  /*34c0*/  FFMA R30, R30, R11, R75 ;  /* 0x0000000b1e1e7223 */ /* 0x000fe4000000004b */
[C---:B------:R-:W-:Y:S02]  /*34d0*/  FFMA R37, R32.reuse, R27, R8 ;  /* 0x0000001b20257223 */ /* 0x040fe40000000008 */
[C---:B------:R-:W-:Y:S02]  /*34e0*/  FFMA R41, R32.reuse, R15, R9 ;  /* 0x0000000f20297223 */ /* 0x040fe40000000009 */
[C---:B------:R-:W-:Y:S01]  /*34f0*/  FFMA R73, R32.reuse, R31, R73 ;  /* 0x0000001f20497223 */ /* 0x040fe20000000049 */
[----:B------:R-:W2:Y:S01]  /*3500*/  LDS.128 R8, [R5+0x2050] ;  /* 0x0020500005087984 */ /* 0x000ea20000000c00 */
[C---:B------:R-:W-:Y:S02]  /*3510*/  FFMA R51, R32.reuse, R23, R54 ;  /* 0x0000001720337223 */ /* 0x040fe40000000036 */
[----:B------:R-:W-:-:S02]  /*3520*/  FFMA R69, R32, R35, R69 ;  /* 0x0000002320457223 */ /* 0x000fc40000000045 */
[C---:B------:R-:W-:Y:S02]  /*3530*/  FFMA R59, R32.reuse, R39, R59 ;  /* 0x00000027203b7223 */ /* 0x040fe4000000003b */
[C---:B------:R-:W-:Y:S02]  /*3540*/  FFMA R45, R32.reuse, R43, R24 ;  /* 0x0000002b202d7223 */ /* 0x040fe40000000018 */
[----:B------:R-:W-:Y:S02]  /*3550*/  FFMA R49, R32, R47, R44 ;  /* 0x0000002f20317223 */ /* 0x000fe4000000002c */
[C---:B------:R-:W-:Y:S02]  /*3560*/  FFMA R52, R27.reuse, R33, R52 ;  /* 0x000000211b347223 */ /* 0x040fe40000000034 */
[----:B-1----:R-:W-:Y:S02]  /*3570*/  FFMA R77, R28, R27, R77 ;  /* 0x0000001b1c4d7223 */ /* 0x002fe4000000004d */
[----:B------:R-:W-:-:S02]  /*3580*/  FFMA R32, R27, R29, R26 ;  /* 0x0000001d1b207223 */ /* 0x000fc4000000001a */
[C---:B------:R-:W-:Y:S02]  /*3590*/  FFMA R53, R28.reuse, R15, R25 ;  /* 0x0000000f1c357223 */ /* 0x040fe40000000019 */
[----:B------:R-:W1:Y:S01]  /*35a0*/  LDS.128 R24, [R5+0x10d0] ;  /* 0x0010d00005187984 */ /* 0x000e620000000c00 */
[C---:B------:R-:W-:Y:S02]  /*35b0*/  FFMA R48, R31.reuse, R33, R48 ;  /* 0x000000211f307223 */ /* 0x040fe40000000030 */
[----:B------:R-:W-:Y:S02]  /*35c0*/  FFMA R71, R28, R31, R71 ;  /* 0x0000001f1c477223 */ /* 0x000fe40000000047 */
        /* <DEDUP_REMOVED lines=9> */
[----:B------:R-:W-:Y:S02]  /*3660*/  FFMA R66, R16, R20, R71 ;  /* 0x0000001410427223 */ /* 0x000fe40000000047 */
[C---:B------:R-:W-:Y:S02]  /*3670*/  FFMA R65, R28.reuse, R35, R65 ;  /* 0x000000231c417223 */ /* 0x040fe40000000041 */
[----:B------:R-:W-:Y:S02]  /*3680*/  FFMA R60, R35, R29, R60 ;  /* 0x0000001d233c7223 */ /* 0x000fe4000000003c */
[C---:B------:R-:W-:Y:S02]  /*3690*/  FFMA R55, R28.reuse, R39, R55 ;  /* 0x000000271c377223 */ /* 0x040fe40000000037 */
[----:B------:R-:W-:Y:S02]  /*36a0*/  FFMA R23, R39, R29, R38 ;  /* 0x0000001d27177223 */ /* 0x000fe40000000026 */
[----:B------:R-:W-:-:S02]  /*36b0*/  FFMA R63, R28, R43, R63 ;  /* 0x0000002b1c3f7223 */ /* 0x000fc4000000003f */
[-C--:B------:R-:W-:Y:S02]  /*36c0*/  FFMA R57, R43, R29.reuse, R42 ;  /* 0x0000001d2b397223 */ /* 0x080fe4000000002a */
[----:B------:R-:W-:Y:S02]  /*36d0*/  FFMA R22, R47, R29, R34 ;  /* 0x0000001d2f167223 */ /* 0x000fe40000000022 */
[----:B------:R-:W-:Y:S02]  /*36e0*/  FFMA R16, R16, R21, R30 ;  /* 0x0000001510107223 */ /* 0x000fe4000000001e */
[----:B------:R-:W-:Y:S01]  /*36f0*/  FFMA R46, R39, R33, R36 ;  /* 0x00000021272e7223 */ /* 0x000fe20000000024 */
[----:B------:R-:W0:Y:S01]  /*3700*/  LDS.128 R28, [R5+0x20d0] ;  /* 0x0020d000051c7984 */ /* 0x000e220000000c00 */
[-C--:B--2---:R-:W-:Y:S02]  /*3710*/  FFMA R68, R12, R8.reuse, R37 ;  /* 0x000000080c447223 */ /* 0x084fe40000000025 */
[----:B------:R-:W-:Y:S01]  /*3720*/  FFMA R70, R20, R8, R77 ;  /* 0x0000000814467223 */ /* 0x000fe2000000004d */
[----:B------:R-:W2:Y:S01]  /*3730*/  LDS.128 R36, [R5+0x2150] ;  /* 0x0021500005247984 */ /* 0x000ea20000000c00 */
[----:B------:R-:W-:-:S02]  /*3740*/  FFMA R52, R8, R13, R52 ;  /* 0x0000000d08347223 */ /* 0x000fc40000000034 */
[-C--:B------:R-:W-:Y:S02]  /*3750*/  FFMA R58, R35, R33.reuse, R58 ;  /* 0x00000021233a7223 */ /* 0x080fe4000000003a */
[-C--:B------:R-:W-:Y:S02]  /*3760*/  FFMA R44, R43, R33.reuse, R40 ;  /* 0x000000212b2c7223 */ /* 0x080fe40000000028 */
[----:B------:R-:W-:Y:S02]  /*3770*/  FFMA R64, R47, R33, R64 ;  /* 0x000000212f407223 */ /* 0x000fe40000000040 */
[----:B------:R-:W-:Y:S02]  /*3780*/  FFMA R8, R8, R21, R32 ;  /* 0x0000001508087223 */ /* 0x000fe40000000020 */
[----:B------:R-:W3:Y:S01]  /*3790*/  LDS.128 R32, [R5+0x1150] ;  /* 0x0011500005207984 */ /* 0x000ee20000000c00 */
[----:B-1----:R-:W-:-:S03]  /*37a0*/  FFMA R72, R12, R24, R41 ;  /* 0x000000180c487223 */ /* 0x002fc60000000029 */
[----:B------:R-:W1:Y:S01]  /*37b0*/  LDS.128 R40, [R5+0x11d0] ;  /* 0x0011d00005287984 */ /* 0x000e620000000c00 */
[-C--:B0-----:R-:W-:Y:S02]  /*37c0*/  FFMA R51, R12, R28.reuse, R51 ;  /* 0x0000001c0c337223 */ /* 0x081fe40000000033 */
[----:B------:R-:W-:Y:S02]  /*37d0*/  FFMA R67, R20, R28, R67 ;  /* 0x0000001c14437223 */ /* 0x000fe40000000043 */
[C---:B------:R-:W-:Y:S02]  /*37e0*/  FFMA R50, R28.reuse, R13, R50 ;  /* 0x0000000d1c327223 */ /* 0x040fe40000000032 */
[----:B------:R-:W-:Y:S02]  /*37f0*/  FFMA R56, R28, R21, R56 ;  /* 0x000000151c387223 */ /* 0x000fe40000000038 */
[-C--:B--2---:R-:W-:Y:S02]  /*3800*/  FFMA R59, R12, R36.reuse, R59 ;  /* 0x000000240c3b7223 */ /* 0x084fe4000000003b */
[----:B------:R-:W-:-:S02]  /*3810*/  FFMA R55, R20, R36, R55 ;  /* 0x0000002414377223 */ /* 0x000fc40000000037 */
[C---:B------:R-:W-:Y:S02]  /*3820*/  FFMA R28, R36.reuse, R13, R46 ;  /* 0x0000000d241c7223 */ /* 0x040fe4000000002e */
[----:B------:R-:W-:Y:S02]  /*3830*/  FFMA R36, R36, R21, R23 ;  /* 0x0000001524247223 */ /* 0x000fe40000000017 */
[-C--:B---3--:R-:W-:Y:S02]  /*3840*/  FFMA R69, R12, R32.reuse, R69 ;  /* 0x000000200c457223 */ /* 0x088fe40000000045 */
[----:B------:R-:W-:Y:S02]  /*3850*/  FFMA R65, R20, R32, R65 ;  /* 0x0000002014417223 */ /* 0x000fe40000000041 */
[C---:B------:R-:W-:Y:S02]  /*3860*/  FFMA R58, R32.reuse, R13, R58 ;  /* 0x0000000d203a7223 */ /* 0x040fe4000000003a */
[----:B------:R-:W-:-:S02]  /*3870*/  FFMA R60, R32, R21, R60 ;  /* 0x00000015203c7223 */ /* 0x000fc4000000003c */
[----:B-1----:R-:W-:Y:S02]  /*3880*/  FFMA R23, R12, R40, R45 ;  /* 0x000000280c177223 */ /* 0x002fe4000000002d */
[-C--:B------:R-:W-:Y:S02]  /*3890*/  FFMA R32, R40, R13.reuse, R44 ;  /* 0x0000000d28207223 */ /* 0x080fe4000000002c */
[----:B------:R-:W0:Y:S01]  /*38a0*/  LDS.128 R44, [R5+0x21d0] ;  /* 0x0021d000052c7984 */ /* 0x000e220000000c00 */
[----:B------:R-:W-:Y:S02]  /*38b0*/  FFMA R53, R20, R24, R53 ;  /* 0x0000001814357223 */ /* 0x000fe40000000035 */
[----:B------:R-:W-:Y:S02]  /*38c0*/  FFMA R62, R24, R13, R62 ;  /* 0x0000000d183e7223 */ /* 0x000fe4000000003e */
[----:B------:R-:W-:Y:S02]  /*38d0*/  FFMA R63, R20, R40, R63 ;  /* 0x00000028143f7223 */ /* 0x000fe4000000003f */
[----:B------:R-:W-:-:S02]  /*38e0*/  FFMA R24, R24, R21, R14 ;  /* 0x0000001518187223 */ /* 0x000fc4000000000e */
[-C--:B0-----:R-:W-:Y:S02]  /*38f0*/  FFMA R49, R12, R44.reuse, R49 ;  /* 0x0000002c0c317223 */ /* 0x081fe40000000031 */
[----:B------:R-:W-:Y:S02]  /*3900*/  FFMA R20, R20, R44, R15 ;  /* 0x0000002c14147223 */ /* 0x000fe4000000000f */
[----:B------:R-:W-:Y:S01]  /*3910*/  FFMA R64, R44, R13, R64 ;  /* 0x0000000d2c407223 */ /* 0x000fe20000000040 */
[----:B------:R-:W0:Y:S04]  /*3920*/  LDS.64 R14, [R4.X4+0xa90] ;  /* 0x000a9000040e7984 */ /* 0x000e280000004a00 */
[----:B------:R-:W1:Y:S01]  /*3930*/  LDS.64 R12, [R4.X4+0xa80] ;  /* 0x000a8000040c7984 */ /* 0x000e620000004a00 */
[----:B------:R-:W-:-:S02]  /*3940*/  FFMA R40, R40, R21, R57 ;  /* 0x0000001528287223 */ /* 0x000fc40000000039 */
[----:B------:R-:W-:Y:S02]  /*3950*/  FFMA R22, R44, R21, R22 ;  /* 0x000000152c167223 */ /* 0x000fe40000000016 */
[C---:B0-----:R-:W-:Y:S02]  /*3960*/  FFMA R57, R14.reuse, R17, R66 ;  /* 0x000000110e397223 */ /* 0x041fe40000000042 */
[----:B------:R-:W-:Y:S02]  /*3970*/  FFMA R71, R14, R9, R70 ;  /* 0x000000090e477223 */ /* 0x000fe40000000046 */
[----:B-1----:R-:W-:Y:S02]  /*3980*/  FFMA R21, R12, R17, R54 ;  /* 0x000000110c157223 */ /* 0x002fe40000000036 */
[C---:B------:R-:W-:Y:S02]  /*3990*/  FFMA R48, R17.reuse, R13, R48 ;  /* 0x0000000d11307223 */ /* 0x040fe40000000030 */
[----:B------:R-:W-:-:S02]  /*39a0*/  FFMA R17, R17, R15, R16 ;  /* 0x0000000f11117223 */ /* 0x000fc40000000010 */
[C---:B------:R-:W-:Y:S02]  /*39b0*/  FFMA R61, R12.reuse, R9, R68 ;  /* 0x000000090c3d7223 */ /* 0x040fe40000000044 */
[C---:B------:R-:W-:Y:S02]  /*39c0*/  FFMA R52, R9.reuse, R13, R52 ;  /* 0x0000000d09347223 */ /* 0x040fe40000000034 */
[----:B------:R-:W-:Y:S02]  /*39d0*/  FFMA R16, R9, R15, R8 ;  /* 0x0000000f09107223 */ /* 0x000fe40000000008 */
[----:B------:R-:W0:Y:S01]  /*39e0*/  LDS.64 R8, [R4.X4+0xb00] ;  /* 0x000b000004087984 */ /* 0x000e220000004a00 */
[C---:B------:R-:W-:Y:S02]  /*39f0*/  FFMA R73, R12.reuse, R25, R72 ;  /* 0x000000190c497223 */ /* 0x040fe40000000048 */
[C---:B------:R-:W-:Y:S02]  /*3a00*/  FFMA R51, R12.reuse, R29, R51 ;  /* 0x0000001d0c337223 */ /* 0x040fe40000000033 */
[----:B------:R-:W-:-:S02]  /*3a10*/  FFMA R69, R12, R33, R69 ;  /* 0x000000210c457223 */ /* 0x000fc40000000045 */
[C---:B------:R-:W-:Y:S02]  /*3a20*/  FFMA R59, R12.reuse, R37, R59 ;  /* 0x000000250c3b7223 */ /* 0x040fe4000000003b */
[C---:B------:R-:W-:Y:S02]  /*3a30*/  FFMA R23, R12.reuse, R41, R23 ;  /* 0x000000290c177223 */ /* 0x040fe40000000017 */
[----:B------:R-:W-:Y:S02]  /*3a40*/  FFMA R49, R12, R45, R49 ;  /* 0x0000002d0c317223 */ /* 0x000fe40000000031 */
[C---:B------:R-:W-:Y:S02]  /*3a50*/  FFMA R62, R13.reuse, R25, R62 ;  /* 0x000000190d3e7223 */ /* 0x040fe4000000003e */
[C---:B------:R-:W-:Y:S02]  /*3a60*/  FFMA R50, R13.reuse, R29, R50 ;  /* 0x0000001d0d327223 */ /* 0x040fe40000000032 */
[----:B------:R-:W-:-:S02]  /*3a70*/  FFMA R58, R13, R33, R58 ;  /* 0x000000210d3a7223 */ /* 0x000fc4000000003a */
[C---:B------:R-:W-:Y:S02]  /*3a80*/  FFMA R28, R13.reuse, R37, R28 ;  /* 0x000000250d1c7223 */ /* 0x040fe4000000001c */
[C---:B------:R-:W-:Y:S02]  /*3a90*/  FFMA R32, R13.reuse, R41, R32 ;  /* 0x000000290d207223 */ /* 0x040fe40000000020 */
[----:B------:R-:W-:Y:S02]  /*3aa0*/  FFMA R64, R13, R45, R64 ;  /* 0x0000002d0d407223 */ /* 0x000fe40000000040 */
[----:B------:R-:W1:Y:S01]  /*3ab0*/  LDS.64 R12, [R4.X4+0xb10] ;  /* 0x000b1000040c7984 */ /* 0x000e620000004a00 */
[CC--:B------:R-:W-:Y:S02]  /*3ac0*/  FFMA R53, R14.reuse, R25.reuse, R53 ;  /* 0x000000190e357223 */ /* 0x0c0fe40000000035 */
[----:B------:R-:W-:Y:S02]  /*3ad0*/  FFMA R44, R15, R25, R24 ;  /* 0x000000190f2c7223 */ /* 0x000fe40000000018 */
[----:B------:R-:W2:Y:S01]  /*3ae0*/  LDS.64 R24, [R4.X4+0xb80] ;  /* 0x000b800004187984 */ /* 0x000ea20000004a00 */
[----:B------:R-:W-:-:S02]  /*3af0*/  FFMA R65, R14, R33, R65 ;  /* 0x000000210e417223 */ /* 0x000fc40000000041 */
[C---:B------:R-:W-:Y:S02]  /*3b00*/  FFMA R60, R15.reuse, R33, R60 ;  /* 0x000000210f3c7223 */ /* 0x040fe4000000003c */
[C---:B------:R-:W-:Y:S02]  /*3b10*/  FFMA R67, R14.reuse, R29, R67 ;  /* 0x0000001d0e437223 */ /* 0x040fe40000000043 */
[C---:B------:R-:W-:Y:S02]  /*3b20*/  FFMA R55, R14.reuse, R37, R55 ;  /* 0x000000250e377223 */ /* 0x040fe40000000037 */
[C---:B------:R-:W-:Y:S02]  /*3b30*/  FFMA R63, R14.reuse, R41, R63 ;  /* 0x000000290e3f7223 */ /* 0x040fe4000000003f */
[----:B------:R-:W-:Y:S02]  /*3b40*/  FFMA R33, R14, R45, R20 ;  /* 0x0000002d0e217223 */ /* 0x000fe40000000014 */
[----:B------:R-:W-:-:S02]  /*3b50*/  FFMA R56, R15, R29, R56 ;  /* 0x0000001d0f387223 */ /* 0x000fc40000000038 */
[C---:B------:R-:W-:Y:S02]  /*3b60*/  FFMA R40, R15.reuse, R41, R40 ;  /* 0x000000290f287223 */ /* 0x040fe40000000028 */
[C---:B------:R-:W-:Y:S02]  /*3b70*/  FFMA R22, R15.reuse, R45, R22 ;  /* 0x0000002d0f167223 */ /* 0x040fe40000000016 */
[C---:B0-----:R-:W-:Y:S02]  /*3b80*/  FFMA R14, R8.reuse, R18, R21 ;  /* 0x00000012080e7223 */ /* 0x041fe40000000015 */
[----:B------:R-:W-:Y:S02]  /*3b90*/  FFMA R36, R15, R37, R36 ;  /* 0x000000250f247223 */ /* 0x000fe40000000024 */
[C---:B------:R-:W-:Y:S02]  /*3ba0*/  FFMA R61, R8.reuse, R10, R61 ;  /* 0x0000000a083d7223 */ /* 0x040fe4000000003d */
        /* <DEDUP_REMOVED lines=14> */
[----:B------:R-:W0:Y:S01]  /*3c90*/  LDS.64 R8, [R4.X4+0xb90] ;  /* 0x000b900004087984 */ /* 0x000e220000004a00 */
[----:B-1----:R-:W-:Y:S02]  /*3ca0*/  FFMA R57, R12, R18, R57 ;  /* 0x000000120c397223 */ /* 0x002fe40000000039 */
[----:B------:R-:W-:Y:S02]  /*3cb0*/  FFMA R18, R18, R13, R17 ;  /* 0x0000000d12127223 */ /* 0x000fe40000000011 */
[C---:B------:R-:W-:Y:S02]  /*3cc0*/  FFMA R53, R12.reuse, R26, R53 ;  /* 0x0000001a0c357223 */ /* 0x040fe40000000035 */
[C---:B------:R-:W-:Y:S02]  /*3cd0*/  FFMA R63, R12.reuse, R42, R63 ;  /* 0x0000002a0c3f7223 */ /* 0x040fe4000000003f */
[----:B------:R-:W-:-:S02]  /*3ce0*/  FFMA R33, R12, R46, R33 ;  /* 0x0000002e0c217223 */ /* 0x000fc40000000021 */
[----:B------:R-:W-:Y:S02]  /*3cf0*/  FFMA R71, R12, R10, R71 ;  /* 0x0000000a0c477223 */ /* 0x000fe40000000047 */
[-C--:B------:R-:W-:Y:S02]  /*3d00*/  FFMA R16, R10, R13.reuse, R16 ;  /* 0x0000000d0a107223 */ /* 0x080fe40000000010 */
[-C--:B------:R-:W-:Y:S02]  /*3d10*/  FFMA R26, R26, R13.reuse, R44 ;  /* 0x0000000d1a1a7223 */ /* 0x080fe4000000002c */
[----:B------:R-:W-:Y:S01]  /*3d20*/  FFMA R67, R12, R30, R67 ;  /* 0x0000001e0c437223 */ /* 0x000fe20000000043 */
[----:B------:R-:W-:Y:S01]  /*3d30*/  LDS.64 R44, [R4.X4+0xc10] ;  /* 0x000c1000042c7984 */ /* 0x000fe20000004a00 */
[----:B------:R-:W-:Y:S02]  /*3d40*/  FFMA R56, R30, R13, R56 ;  /* 0x0000000d1e387223 */ /* 0x000fe40000000038 */
[----:B------:R-:W-:-:S02]  /*3d50*/  FFMA R65, R12, R34, R65 ;  /* 0x000000220c417223 */ /* 0x000fc40000000041 */
[-C--:B------:R-:W-:Y:S02]  /*3d60*/  FFMA R60, R34, R13.reuse, R60 ;  /* 0x0000000d223c7223 */ /* 0x080fe4000000003c */
[----:B------:R-:W-:Y:S02]  /*3d70*/  FFMA R55, R12, R38, R55 ;  /* 0x000000260c377223 */ /* 0x000fe40000000037 */
[-C--:B------:R-:W-:Y:S02]  /*3d80*/  FFMA R36, R38, R13.reuse, R36 ;  /* 0x0000000d26247223 */ /* 0x080fe40000000024 */
[-C--:B------:R-:W-:Y:S02]  /*3d90*/  FFMA R42, R42, R13.reuse, R40 ;  /* 0x0000000d2a2a7223 */ /* 0x080fe40000000028 */
[----:B------:R-:W-:Y:S01]  /*3da0*/  FFMA R46, R46, R13, R22 ;  /* 0x0000000d2e2e7223 */ /* 0x000fe20000000016 */
[----:B------:R-:W-:Y:S01]  /*3db0*/  LDS.64 R40, [R4.X4+0xc00] ;  /* 0x000c000004287984 */ /* 0x000fe20000004a00 */
[----:B--2---:R-:W-:-:S03]  /*3dc0*/  FFMA R17, R24, R19, R14 ;  /* 0x0000001318117223 */ /* 0x004fc6000000000e */
[----:B------:R-:W1:Y:S04]  /*3dd0*/  LDS.128 R20, [R5+0x1060] ;  /* 0x0010600005147984 */ /* 0x000e680000000c00 */
[----:B------:R-:W2:Y:S01]  /*3de0*/  LDS.128 R12, [R5+0x2060] ;  /* 0x00206000050c7984 */ /* 0x000ea20000000c00 */
[C---:B------:R-:W-:Y:S02]  /*3df0*/  FFMA R61, R24.reuse, R11, R61 ;  /* 0x0000000b183d7223 */ /* 0x040fe4000000003d */
[C---:B------:R-:W-:Y:S02]  /*3e00*/  FFMA R73, R24.reuse, R27, R73 ;  /* 0x0000001b18497223 */ /* 0x040fe40000000049 */
[C---:B------:R-:W-:Y:S02]  /*3e10*/  FFMA R51, R24.reuse, R31, R51 ;  /* 0x0000001f18337223 */ /* 0x040fe40000000033 */
[----:B------:R-:W-:-:S02]  /*3e20*/  FFMA R69, R24, R35, R69 ;  /* 0x0000002318457223 */ /* 0x000fc40000000045 */
[C---:B------:R-:W-:Y:S02]  /*3e30*/  FFMA R59, R24.reuse, R39, R59 ;  /* 0x00000027183b7223 */ /* 0x040fe4000000003b */
[C---:B------:R-:W-:Y:S02]  /*3e40*/  FFMA R37, R24.reuse, R43, R29 ;  /* 0x0000002b18257223 */ /* 0x040fe4000000001d */
[----:B------:R-:W-:Y:S02]  /*3e50*/  FFMA R49, R24, R47, R49 ;  /* 0x0000002f18317223 */ /* 0x000fe40000000031 */
[-C--:B------:R-:W-:Y:S02]  /*3e60*/  FFMA R48, R19, R25.reuse, R48 ;  /* 0x0000001913307223 */ /* 0x080fe40000000030 */
[----:B------:R-:W-:Y:S02]  /*3e70*/  FFMA R52, R11, R25, R52 ;  /* 0x000000190b347223 */ /* 0x000fe40000000034 */
[----:B0-----:R-:W-:-:S02]  /*3e80*/  FFMA R57, R8, R19, R57 ;  /* 0x0000001308397223 */ /* 0x001fc40000000039 */
[----:B------:R-:W-:Y:S02]  /*3e90*/  FFMA R18, R19, R9, R18 ;  /* 0x0000000913127223 */ /* 0x000fe40000000012 */
[C---:B------:R-:W-:Y:S02]  /*3ea0*/  FFMA R71, R8.reuse, R11, R71 ;  /* 0x0000000b08477223 */ /* 0x040fe40000000047 */
[----:B------:R-:W-:Y:S02]  /*3eb0*/  FFMA R24, R11, R9, R16 ;  /* 0x000000090b187223 */ /* 0x000fe40000000010 */
[----:B------:R-:W-:Y:S02]  /*3ec0*/  FFMA R38, R43, R25, R32 ;  /* 0x000000192b267223 */ /* 0x000fe40000000020 */
[----:B------:R-:W-:Y:S02]  /*3ed0*/  FFMA R63, R8, R43, R63 ;  /* 0x0000002b083f7223 */ /* 0x000fe4000000003f */
[----:B------:R-:W-:-:S02]  /*3ee0*/  FFMA R58, R35, R25, R58 ;  /* 0x00000019233a7223 */ /* 0x000fc4000000003a */
[C---:B------:R-:W-:Y:S02]  /*3ef0*/  FFMA R65, R8.reuse, R35, R65 ;  /* 0x0000002308417223 */ /* 0x040fe40000000041 */
[-C--:B------:R-:W-:Y:S02]  /*3f00*/  FFMA R60, R35, R9.reuse, R60 ;  /* 0x00000009233c7223 */ /* 0x080fe4000000003c */
[----:B------:R-:W-:Y:S02]  /*3f10*/  FFMA R43, R43, R9, R42 ;  /* 0x000000092b2b7223 */ /* 0x000fe4000000002a */
[----:B------:R-:W-:Y:S02]  /*3f20*/  FFMA R35, R8, R39, R55 ;  /* 0x0000002708237223 */ /* 0x000fe40000000037 */
[----:B-1----:R-:W-:Y:S02]  /*3f30*/  FFMA R42, R40, R20, R17 ;  /* 0x00000014282a7223 */ /* 0x002fe40000000011 */
[----:B------:R-:W-:-:S02]  /*3f40*/  FFMA R48, R20, R41, R48 ;  /* 0x0000002914307223 */ /* 0x000fc40000000030 */
[----:B------:R-:W-:Y:S02]  /*3f50*/  FFMA R54, R20, R44, R57 ;  /* 0x0000002c14367223 */ /* 0x000fe40000000039 */
[-C--:B--2---:R-:W-:Y:S02]  /*3f60*/  FFMA R66, R40, R12.reuse, R61 ;  /* 0x0000000c28427223 */ /* 0x084fe4000000003d */
[----:B------:R-:W-:Y:S02]  /*3f70*/  FFMA R68, R44, R12, R71 ;  /* 0x0000000c2c447223 */ /* 0x000fe40000000047 */
[----:B------:R-:W-:Y:S02]  /*3f80*/  FFMA R52, R12, R41, R52 ;  /* 0x000000290c347223 */ /* 0x000fe40000000034 */
[-C--:B------:R-:W-:Y:S02]  /*3f90*/  FFMA R62, R27, R25.reuse, R62 ;  /* 0x000000191b3e7223 */ /* 0x080fe4000000003e */
[----:B------:R-:W-:-:S02]  /*3fa0*/  FFMA R50, R31, R25, R50 ;  /* 0x000000191f327223 */ /* 0x000fc40000000032 */
[-C--:B------:R-:W-:Y:S02]  /*3fb0*/  FFMA R34, R39, R25.reuse, R28 ;  /* 0x0000001927227223 */ /* 0x080fe4000000001c */
[----:B------:R-:W-:Y:S02]  /*3fc0*/  FFMA R64, R47, R25, R64 ;  /* 0x000000192f407223 */ /* 0x000fe40000000040 */
[C---:B------:R-:W-:Y:S02]  /*3fd0*/  FFMA R53, R8.reuse, R27, R53 ;  /* 0x0000001b08357223 */ /* 0x040fe40000000035 */
[----:B------:R-:W-:Y:S02]  /*3fe0*/  FFMA R32, R27, R9, R26 ;  /* 0x000000091b207223 */ /* 0x000fe4000000001a */
[----:B------:R-:W-:Y:S02]  /*3ff0*/  FFMA R67, R8, R31, R67 ;  /* 0x0000001f08437223 */ /* 0x000fe40000000043 */
[----:B------:R-:W-:-:S02]  /*4000*/  FFMA R56, R31, R9, R56 ;  /* 0x000000091f387223 */ /* 0x000fc40000000038 */
[----:B------:R-:W-:Y:S01]  /*4010*/  FFMA R36, R39, R9, R36 ;  /* 0x0000000927247223 */ /* 0x000fe20000000024 */
[----:B------:R-:W-:Y:S01]  /*4020*/  LDS.128 R28, [R5+0x2160] ;  /* 0x00216000051c7984 */ /* 0x000fe20000000c00 */
[----:B------:R-:W-:Y:S02]  /*4030*/  FFMA R55, R8, R47, R33 ;  /* 0x0000002f08377223 */ /* 0x000fe40000000021 */
[----:B------:R-:W-:Y:S02]  /*4040*/  FFMA R46, R47, R9, R46 ;  /* 0x000000092f2e7223 */ /* 0x000fe4000000002e */
[-C--:B------:R-:W-:Y:S01]  /*4050*/  FFMA R20, R20, R45.reuse, R18 ;  /* 0x0000002d14147223 */ /* 0x080fe20000000012 */
[----:B------:R-:W0:Y:S01]  /*4060*/  LDS.128 R8, [R5+0x10e0] ;  /* 0x0010e00005087984 */ /* 0x000e220000000c00 */
[----:B------:R-:W-:-:S03]  /*4070*/  FFMA R12, R12, R45, R24 ;  /* 0x0000002d0c0c7223 */ /* 0x000fc60000000018 */
[----:B------:R-:W1:Y:S04]  /*4080*/  LDS.128 R16, [R5+0x20e0] ;  /* 0x0020e00005107984 */ /* 0x000e680000000c00 */
[----:B------:R-:W2:Y:S01]  /*4090*/  LDS.128 R24, [R5+0x1160] ;  /* 0x0011600005187984 */ /* 0x000ea20000000c00 */
[-C--:B0-----:R-:W-:Y:S02]  /*40a0*/  FFMA R70, R40, R8.reuse, R73 ;  /* 0x0000000828467223 */ /* 0x081fe40000000049 */
[----:B------:R-:W-:Y:S02]  /*40b0*/  FFMA R53, R44, R8, R53 ;  /* 0x000000082c357223 */ /* 0x000fe40000000035 */
[----:B------:R-:W-:Y:S02]  /*40c0*/  FFMA R62, R8, R41, R62 ;  /* 0x00000029083e7223 */ /* 0x000fe4000000003e */
[----:B-1----:R-:W-:-:S02]  /*40d0*/  FFMA R51, R40, R16, R51 ;  /* 0x0000001028337223 */ /* 0x002fc40000000033 */
[----:B------:R-:W-:Y:S02]  /*40e0*/  FFMA R67, R44, R16, R67 ;  /* 0x000000102c437223 */ /* 0x000fe40000000043 */
[C---:B------:R-:W-:Y:S02]  /*40f0*/  FFMA R50, R16.reuse, R41, R50 ;  /* 0x0000002910327223 */ /* 0x040fe40000000032 */
[----:B------:R-:W-:Y:S02]  /*4100*/  FFMA R56, R16, R45, R56 ;  /* 0x0000002d10387223 */ /* 0x000fe40000000038 */
[-C--:B--2---:R-:W-:Y:S02]  /*4110*/  FFMA R69, R40, R24.reuse, R69 ;  /* 0x0000001828457223 */ /* 0x084fe40000000045 */
[----:B------:R-:W-:Y:S02]  /*4120*/  FFMA R65, R44, R24, R65 ;  /* 0x000000182c417223 */ /* 0x000fe40000000041 */
[----:B------:R-:W-:-:S02]  /*4130*/  FFMA R58, R24, R41, R58 ;  /* 0x00000029183a7223 */ /* 0x000fc4000000003a */
[-C--:B------:R-:W-:Y:S02]  /*4140*/  FFMA R60, R24, R45.reuse, R60 ;  /* 0x0000002d183c7223 */ /* 0x080fe4000000003c */
[----:B------:R-:W-:Y:S02]  /*4150*/  FFMA R8, R8, R45, R32 ;  /* 0x0000002d08087223 */ /* 0x000fe40000000020 */
[-C--:B------:R-:W-:Y:S02]  /*4160*/  FFMA R16, R44, R28.reuse, R35 ;  /* 0x0000001c2c107223 */ /* 0x080fe40000000023 */
[----:B------:R-:W-:Y:S02]  /*4170*/  FFMA R24, R28, R41, R34 ;  /* 0x000000291c187223 */ /* 0x000fe40000000022 */
[----:B------:R-:W0:Y:S01]  /*4180*/  LDS.128 R32, [R5+0x11e0] ;  /* 0x0011e00005207984 */ /* 0x000e220000000c00 */
[----:B------:R-:W-:Y:S02]  /*4190*/  FFMA R59, R40, R28, R59 ;  /* 0x0000001c283b7223 */ /* 0x000fe4000000003b */
[----:B------:R-:W-:-:S02]  /*41a0*/  FFMA R28, R28, R45, R36 ;  /* 0x0000002d1c1c7223 */ /* 0x000fc40000000024 */
[-C--:B0-----:R-:W-:Y:S02]  /*41b0*/  FFMA R47, R40, R32.reuse, R37 ;  /* 0x00000020282f7223 */ /* 0x081fe40000000025 */
[----:B------:R-:W-:Y:S02]  /*41c0*/  FFMA R72, R32, R41, R38 ;  /* 0x0000002920487223 */ /* 0x000fe40000000026 */
[----:B------:R-:W0:Y:S01]  /*41d0*/  LDS.128 R36, [R5+0x21e0] ;  /* 0x0021e00005247984 */ /* 0x000e220000000c00 */
[----:B------:R-:W-:Y:S02]  /*41e0*/  FFMA R63, R44, R32, R63 ;  /* 0x000000202c3f7223 */ /* 0x000fe4000000003f */
[----:B------:R-:W-:Y:S02]  /*41f0*/  FFMA R32, R32, R45, R43 ;  /* 0x0000002d20207223 */ /* 0x000fe4000000002b */
[-C--:B0-----:R-:W-:Y:S02]  /*4200*/  FFMA R49, R40, R36.reuse, R49 ;  /* 0x0000002428317223 */ /* 0x081fe40000000031 */
[----:B------:R-:W-:-:S02]  /*4210*/  FFMA R55, R44, R36, R55 ;  /* 0x000000242c377223 */ /* 0x000fc40000000037 */
[C---:B------:R-:W-:Y:S02]  /*4220*/  FFMA R64, R36.reuse, R41, R64 ;  /* 0x0000002924407223 */ /* 0x040fe40000000040 */
[----:B------:R-:W-:Y:S01]  /*4230*/  FFMA R46, R36, R45, R46 ;  /* 0x0000002d242e7223 */ /* 0x000fe2000000002e */
[----:B------:R-:W0:Y:S04]  /*4240*/  LDS.64 R40, [R4.X4+0xc80] ;  /* 0x000c800004287984 */ /* 0x000e280000004a00 */
[----:B------:R-:W1:Y:S01]  /*4250*/  LDS.64 R44, [R4.X4+0xc90] ;  /* 0x000c9000042c7984 */ /* 0x000e620000004a00 */
[----:B0-----:R-:W-:Y:S02]  /*4260*/  FFMA R43, R40, R21, R42 ;  /* 0x00000015282b7223 */ /* 0x001fe4000000002a */
[----:B------:R-:W-:-:S02]  /*4270*/  FFMA R48, R21, R41, R48 ;  /* 0x0000002915307223 */ /* 0x000fc40000000030 */
[----:B-1----:R-:W-:Y:S02]  /*4280*/  FFMA R57, R44, R21, R54 ;  /* 0x000000152c397223 */ /* 0x002fe40000000036 */
[----:B------:R-:W-:Y:S02]  /*4290*/  FFMA R21, R21, R45, R20 ;  /* 0x0000002d15157223 */ /* 0x000fe40000000014 */
[----:B------:R-:W-:Y:S02]  /*42a0*/  FFMA R61, R40, R13, R66 ;  /* 0x0000000d283d7223 */ /* 0x000fe40000000042 */
[C---:B------:R-:W-:Y:S02]  /*42b0*/  FFMA R52, R13.reuse, R41, R52 ;  /* 0x000000290d347223 */ /* 0x040fe40000000034 */
[----:B------:R-:W-:Y:S02]  /*42c0*/  FFMA R71, R44, R13, R68 ;  /* 0x0000000d2c477223 */ /* 0x000fe40000000044 */
[----:B------:R-:W-:-:S02]  /*42d0*/  FFMA R20, R13, R45, R12 ;  /* 0x0000002d0d147223 */ /* 0x000fc4000000000c */
[----:B------:R-:W0:Y:S01]  /*42e0*/  LDS.64 R12, [R4.X4+0xd00] ;  /* 0x000d0000040c7984 */ /* 0x000e220000004a00 */
[-C--:B------:R-:W-:Y:S02]  /*42f0*/  FFMA R73, R40, R9.reuse, R70 ;  /* 0x0000000928497223 */ /* 0x080fe40000000046 */
[-C--:B------:R-:W-:Y:S02]  /*4300*/  FFMA R62, R41, R9.reuse, R62 ;  /* 0x00000009293e7223 */ /* 0x080fe4000000003e */
[-C--:B------:R-:W-:Y:S02]  /*4310*/  FFMA R53, R44, R9.reuse, R53 ;  /* 0x000000092c357223 */ /* 0x080fe40000000035 */
[----:B------:R-:W-:Y:S02]  /*4320*/  FFMA R36, R45, R9, R8 ;  /* 0x000000092d247223 */ /* 0x000fe40000000008 */
[----:B------:R-:W1:Y:S01]  /*4330*/  LDS.64 R8, [R4.X4+0xd10] ;  /* 0x000d100004087984 */ /* 0x000e620000004a00 */
[----:B------:R-:W-:-:S02]  /*4340*/  FFMA R51, R40, R17, R51 ;  /* 0x0000001128337223 */ /* 0x000fc40000000033 */
[C---:B------:R-:W-:Y:S02]  /*4350*/  FFMA R69, R40.reuse, R25, R69 ;  /* 0x0000001928457223 */ /* 0x040fe40000000045 */
[C---:B------:R-:W-:Y:S02]  /*4360*/  FFMA R59, R40.reuse, R29, R59 ;  /* 0x0000001d283b7223 */ /* 0x040fe4000000003b */
[C---:B------:R-:W-:Y:S02]  /*4370*/  FFMA R47, R40.reuse, R33, R47 ;  /* 0x00000021282f7223 */ /* 0x040fe4000000002f */
[----:B------:R-:W-:Y:S02]  /*4380*/  FFMA R49, R40, R37, R49 ;  /* 0x0000002528317223 */ /* 0x000fe40000000031 */
[C---:B------:R-:W-:Y:S02]  /*4390*/  FFMA R50, R41.reuse, R17, R50 ;  /* 0x0000001129327223 */ /* 0x040fe40000000032 */
[----:B------:R-:W-:-:S02]  /*43a0*/  FFMA R58, R41, R25, R58 ;  /* 0x00000019293a7223 */ /* 0x000fc4000000003a */
[C---:B------:R-:W-:Y:S02]  /*43b0*/  FFMA R24, R41.reuse, R29, R24 ;  /* 0x0000001d29187223 */ /* 0x040fe40000000018 */
[C---:B------:R-:W-:Y:S02]  /*43c0*/  FFMA R72, R41.reuse, R33, R72 ;  /* 0x0000002129487223 */ /* 0x040fe40000000048 */
[----:B------:R-:W-:Y:S02]  /*43d0*/  FFMA R64, R41, R37, R64 ;  /* 0x0000002529407223 */ /* 0x000fe40000000040 */
[CC--:B------:R-:W-:Y:S02]  /*43e0*/  FFMA R65, R44.reuse, R25.reuse, R65 ;  /* 0x000000192c417223 */ /* 0x0c0fe40000000041 */
[----:B------:R-:W-:Y:S02]  /*43f0*/  FFMA R60, R45, R25, R60 ;  /* 0x000000192d3c7223 */ /* 0x000fe4000000003c */
[----:B------:R-:W-:-:S02]  /*4400*/  FFMA R25, R44, R29, R16 ;  /* 0x0000001d2c197223 */ /* 0x000fc40000000010 */
[C---:B------:R-:W-:Y:S02]  /*4410*/  FFMA R28, R45.reuse, R29, R28 ;  /* 0x0000001d2d1c7223 */ /* 0x040fe4000000001c */
[-C--:B------:R-:W-:Y:S02]  /*4420*/  FFMA R67, R44, R17.reuse, R67 ;  /* 0x000000112c437223 */ /* 0x080fe40000000043 */
[----:B------:R-:W-:Y:S02]  /*4430*/  FFMA R56, R45, R17, R56 ;  /* 0x000000112d387223 */ /* 0x000fe40000000038 */
[C---:B0-----:R-:W-:Y:S01]  /*4440*/  FFMA R29, R12.reuse, R22, R43 ;  /* 0x000000160c1d7223 */ /* 0x041fe2000000002b */
[----:B------:R-:W0:Y:S01]  /*4450*/  LDS.64 R16, [R4.X4+0xd80] ;  /* 0x000d800004107984 */ /* 0x000e220000004a00 */
[C---:B------:R-:W-:Y:S02]  /*4460*/  FFMA R61, R12.reuse, R14, R61 ;  /* 0x0000000e0c3d7223 */ /* 0x040fe4000000003d */
[C---:B------:R-:W-:Y:S01]  /*4470*/  FFMA R73, R12.reuse, R10, R73 ;  /* 0x0000000a0c497223 */ /* 0x040fe20000000049 */
[----:B------:R-:W-:Y:S01]  /*4480*/  LDS.128 R40, [R5+0x1070] ;  /* 0x0010700005287984 */ /* 0x000fe20000000c00 */
        /* <DEDUP_REMOVED lines=9> */
[-C--:B------:R-:W-:Y:S02]  /*4520*/  FFMA R58, R26, R13.reuse, R58 ;  /* 0x0000000d1a3a7223 */ /* 0x080fe4000000003a */
[-C--:B------:R-:W-:Y:S02]  /*4530*/  FFMA R24, R30, R13.reuse, R24 ;  /* 0x0000000d1e187223 */ /* 0x080fe40000000018 */
[-C--:B------:R-:W-:Y:S02]  /*4540*/  FFMA R72, R34, R13.reuse, R72 ;  /* 0x0000000d22487223 */ /* 0x080fe40000000048 */
[----:B------:R-:W-:-:S02]  /*4550*/  FFMA R64, R38, R13, R64 ;  /* 0x0000000d26407223 */ /* 0x000fc40000000040 */
[----:B------:R-:W2:Y:S01]  /*4560*/  LDS.64 R12, [R4.X4+0xd90] ;  /* 0x000d9000040c7984 */ /* 0x000ea20000004a00 */
[C---:B------:R-:W-:Y:S02]  /*4570*/  FFMA R63, R44.reuse, R33, R63 ;  /* 0x000000212c3f7223 */ /* 0x040fe4000000003f */
[----:B------:R-:W-:Y:S02]  /*4580*/  FFMA R55, R44, R37, R55 ;  /* 0x000000252c377223 */ /* 0x000fe40000000037 */
[C---:B------:R-:W-:Y:S02]  /*4590*/  FFMA R32, R45.reuse, R33, R32 ;  /* 0x000000212d207223 */ /* 0x040fe40000000020 */
[----:B------:R-:W-:Y:S02]  /*45a0*/  FFMA R46, R45, R37, R46 ;  /* 0x000000252d2e7223 */ /* 0x000fe4000000002e */
[C---:B-1----:R-:W-:Y:S02]  /*45b0*/  FFMA R57, R8.reuse, R22, R57 ;  /* 0x0000001608397223 */ /* 0x042fe40000000039 */
[----:B------:R-:W-:-:S02]  /*45c0*/  FFMA R71, R8, R14, R71 ;  /* 0x0000000e08477223 */ /* 0x000fc40000000047 */
[----:B------:R-:W-:Y:S02]  /*45d0*/  FFMA R65, R8, R26, R65 ;  /* 0x0000001a08417223 */ /* 0x000fe40000000041 */
[-C--:B------:R-:W-:Y:S02]  /*45e0*/  FFMA R60, R26, R9.reuse, R60 ;  /* 0x000000091a3c7223 */ /* 0x080fe4000000003c */
[-C--:B------:R-:W-:Y:S02]  /*45f0*/  FFMA R22, R22, R9.reuse, R21 ;  /* 0x0000000916167223 */ /* 0x080fe40000000015 */
[-C--:B------:R-:W-:Y:S02]  /*4600*/  FFMA R14, R14, R9.reuse, R20 ;  /* 0x000000090e0e7223 */ /* 0x080fe40000000014 */
[----:B------:R-:W-:Y:S01]  /*4610*/  FFMA R53, R8, R10, R53 ;  /* 0x0000000a08357223 */ /* 0x000fe20000000035 */
[----:B------:R-:W-:Y:S01]  /*4620*/  LDS.64 R20, [R4.X4+0xe10] ;  /* 0x000e100004147984 */ /* 0x000fe20000004a00 */
[----:B------:R-:W-:-:S02]  /*4630*/  FFMA R36, R10, R9, R36 ;  /* 0x000000090a247223 */ /* 0x000fc40000000024 */
[----:B------:R-:W-:Y:S02]  /*4640*/  FFMA R67, R8, R18, R67 ;  /* 0x0000001208437223 */ /* 0x000fe40000000043 */
[-C--:B------:R-:W-:Y:S02]  /*4650*/  FFMA R56, R18, R9.reuse, R56 ;  /* 0x0000000912387223 */ /* 0x080fe40000000038 */
[----:B------:R-:W-:Y:S02]  /*4660*/  FFMA R25, R8, R30, R25 ;  /* 0x0000001e08197223 */ /* 0x000fe40000000019 */
[----:B------:R-:W-:Y:S02]  /*4670*/  FFMA R28, R30, R9, R28 ;  /* 0x000000091e1c7223 */ /* 0x000fe4000000001c */
[C---:B------:R-:W-:Y:S02]  /*4680*/  FFMA R63, R8.reuse, R34, R63 ;  /* 0x00000022083f7223 */ /* 0x040fe4000000003f */
[----:B------:R-:W-:-:S02]  /*4690*/  FFMA R55, R8, R38, R55 ;  /* 0x0000002608377223 */ /* 0x000fc40000000037 */
[-C--:B------:R-:W-:Y:S02]  /*46a0*/  FFMA R32, R34, R9.reuse, R32 ;  /* 0x0000000922207223 */ /* 0x080fe40000000020 */
[----:B------:R-:W-:Y:S02]  /*46b0*/  FFMA R26, R38, R9, R46 ;  /* 0x00000009261a7223 */ /* 0x000fe4000000002e */
[----:B------:R-:W1:Y:S01]  /*46c0*/  LDS.64 R8, [R4.X4+0xe00] ;  /* 0x000e000004087984 */ /* 0x000e620000004a00 */
[C---:B0-----:R-:W-:Y:S02]  /*46d0*/  FFMA R29, R16.reuse, R23, R29 ;  /* 0x00000017101d7223 */ /* 0x041fe4000000001d */
[C---:B------:R-:W-:Y:S02]  /*46e0*/  FFMA R61, R16.reuse, R15, R61 ;  /* 0x0000000f103d7223 */ /* 0x040fe4000000003d */
[C---:B------:R-:W-:Y:S02]  /*46f0*/  FFMA R73, R16.reuse, R11, R73 ;  /* 0x0000000b10497223 */ /* 0x040fe40000000049 */
[----:B------:R-:W-:-:S02]  /*4700*/  FFMA R51, R16, R19, R51 ;  /* 0x0000001310337223 */ /* 0x000fc40000000033 */
[C---:B------:R-:W-:Y:S02]  /*4710*/  FFMA R69, R16.reuse, R27, R69 ;  /* 0x0000001b10457223 */ /* 0x040fe40000000045 */
[C---:B------:R-:W-:Y:S02]  /*4720*/  FFMA R59, R16.reuse, R31, R59 ;  /* 0x0000001f103b7223 */ /* 0x040fe4000000003b */
[C---:B------:R-:W-:Y:S02]  /*4730*/  FFMA R37, R16.reuse, R35, R47 ;  /* 0x0000002310257223 */ /* 0x040fe4000000002f */
[----:B------:R-:W-:Y:S01]  /*4740*/  FFMA R49, R16, R39, R49 ;  /* 0x0000002710317223 */ /* 0x000fe20000000031 */
[----:B------:R-:W-:Y:S01]  /*4750*/  LDS.128 R44, [R5+0x2070] ;  /* 0x00207000052c7984 */ /* 0x000fe20000000c00 */
        /* <DEDUP_REMOVED lines=8> */
[C---:B--2---:R-:W-:Y:S02]  /*47e0*/  FFMA R67, R12.reuse, R19, R67 ;  /* 0x000000130c437223 */ /* 0x044fe40000000043 */
[-C--:B------:R-:W-:Y:S02]  /*47f0*/  FFMA R56, R19, R13.reuse, R56 ;  /* 0x0000000d13387223 */ /* 0x080fe40000000038 */
[----:B------:R-:W0:Y:S01]  /*4800*/  LDS.128 R16, [R5+0x10f0] ;  /* 0x0010f00005107984 */ /* 0x000e220000000c00 */
[----:B------:R-:W-:Y:S02]  /*4810*/  FFMA R24, R23, R13, R22 ;  /* 0x0000000d17187223 */ /* 0x000fe40000000016 */
[C---:B------:R-:W-:Y:S02]  /*4820*/  FFMA R53, R12.reuse, R11, R53 ;  /* 0x0000000b0c357223 */ /* 0x040fe40000000035 */
[----:B------:R-:W-:Y:S02]  /*4830*/  FFMA R36, R11, R13, R36 ;  /* 0x0000000d0b247223 */ /* 0x000fe40000000024 */
[C---:B------:R-:W-:Y:S01]  /*4840*/  FFMA R33, R12.reuse, R23, R57 ;  /* 0x000000170c217223 */ /* 0x040fe20000000039 */
[----:B------:R-:W2:Y:S01]  /*4850*/  LDS.64 R10, [R4.X4+0xe80] ;  /* 0x000e8000040a7984 */ /* 0x000ea20000004a00 */
[----:B------:R-:W-:-:S02]  /*4860*/  FFMA R71, R12, R15, R71 ;  /* 0x0000000f0c477223 */ /* 0x000fc40000000047 */
[----:B------:R-:W-:Y:S01]  /*4870*/  FFMA R14, R15, R13, R14 ;  /* 0x0000000d0f0e7223 */ /* 0x000fe2000000000e */
[----:B------:R-:W3:Y:S01]  /*4880*/  LDS.64 R22, [R4.X4+0xe90] ;  /* 0x000e900004167984 */ /* 0x000ee20000004a00 */
[----:B------:R-:W-:Y:S02]  /*4890*/  FFMA R57, R12, R31, R25 ;  /* 0x0000001f0c397223 */ /* 0x000fe40000000019 */
[----:B------:R-:W-:Y:S02]  /*48a0*/  FFMA R54, R31, R13, R28 ;  /* 0x0000000d1f367223 */ /* 0x000fe4000000001c */
[----:B-1----:R-:W-:Y:S02]  /*48b0*/  FFMA R75, R8, R40, R29 ;  /* 0x00000028084b7223 */ /* 0x002fe4000000001d */
[----:B------:R-:W-:Y:S01]  /*48c0*/  FFMA R65, R12, R27, R65 ;  /* 0x0000001b0c417223 */ /* 0x000fe20000000041 */
[----:B------:R-:W1:Y:S01]  /*48d0*/  LDS.128 R28, [R5+0x20f0] ;  /* 0x0020f000051c7984 */ /* 0x000e620000000c00 */
[----:B------:R-:W-:-:S02]  /*48e0*/  FFMA R15, R27, R13, R60 ;  /* 0x0000000d1b0f7223 */ /* 0x000fc4000000003c */
[C---:B------:R-:W-:Y:S02]  /*48f0*/  FFMA R63, R12.reuse, R35, R63 ;  /* 0x000000230c3f7223 */ /* 0x040fe4000000003f */
[----:B------:R-:W-:Y:S02]  /*4900*/  FFMA R55, R12, R39, R55 ;  /* 0x000000270c377223 */ /* 0x000fe40000000037 */
[----:B------:R-:W-:Y:S02]  /*4910*/  FFMA R60, R39, R13, R26 ;  /* 0x0000000d273c7223 */ /* 0x000fe4000000001a */
[C---:B------:R-:W-:Y:S02]  /*4920*/  FFMA R12, R40.reuse, R21, R24 ;  /* 0x00000015280c7223 */ /* 0x040fe40000000018 */
[----:B------:R-:W4:Y:S01]  /*4930*/  LDS.128 R24, [R5+0x1170] ;  /* 0x0011700005187984 */ /* 0x000f220000000c00 */
[----:B------:R-:W-:Y:S02]  /*4940*/  FFMA R48, R40, R9, R48 ;  /* 0x0000000928307223 */ /* 0x000fe40000000030 */
[----:B------:R-:W-:-:S02]  /*4950*/  FFMA R66, R35, R13, R32 ;  /* 0x0000000d23427223 */ /* 0x000fc40000000020 */
[----:B------:R-:W-:Y:S02]  /*4960*/  FFMA R33, R40, R20, R33 ;  /* 0x0000001428217223 */ /* 0x000fe40000000021 */
[-C--:B0-----:R-:W-:Y:S02]  /*4970*/  FFMA R73, R8, R16.reuse, R73 ;  /* 0x0000001008497223 */ /* 0x081fe40000000049 */
[----:B------:R-:W-:Y:S02]  /*4980*/  FFMA R53, R20, R16, R53 ;  /* 0x0000001014357223 */ /* 0x000fe40000000035 */
[C---:B------:R-:W-:Y:S02]  /*4990*/  FFMA R62, R16.reuse, R9, R62 ;  /* 0x00000009103e7223 */ /* 0x040fe4000000003e */
[----:B------:R-:W-:Y:S02]  /*49a0*/  FFMA R36, R16, R21, R36 ;  /* 0x0000001510247223 */ /* 0x000fe40000000024 */
[----:B------:R-:W-:-:S02]  /*49b0*/  FFMA R13, R8, R44, R61 ;  /* 0x0000002c080d7223 */ /* 0x000fc4000000003d */
[----:B------:R-:W-:Y:S02]  /*49c0*/  FFMA R40, R20, R44, R71 ;  /* 0x0000002c14287223 */ /* 0x000fe40000000047 */
[C---:B------:R-:W-:Y:S02]  /*49d0*/  FFMA R52, R44.reuse, R9, R52 ;  /* 0x000000092c347223 */ /* 0x040fe40000000034 */
[----:B------:R-:W-:Y:S02]  /*49e0*/  FFMA R14, R44, R21, R14 ;  /* 0x000000152c0e7223 */ /* 0x000fe4000000000e */
[----:B--2---:R-:W-:Y:S02]  /*49f0*/  FFMA R16, R10, R17, R73 ;  /* 0x000000110a107223 */ /* 0x004fe40000000049 */
[----:B------:R-:W-:Y:S02]  /*4a00*/  FFMA R61, R41, R11, R48 ;  /* 0x0000000b293d7223 */ /* 0x000fe40000000030 */
[----:B---3--:R-:W-:-:S02]  /*4a10*/  FFMA R73, R22, R17, R53 ;  /* 0x0000001116497223 */ /* 0x008fc40000000035 */
[-C--:B------:R-:W-:Y:S02]  /*4a20*/  FFMA R53, R11, R17.reuse, R62 ;  /* 0x000000110b357223 */ /* 0x080fe4000000003e */
[----:B------:R-:W-:Y:S02]  /*4a30*/  FFMA R48, R23, R17, R36 ;  /* 0x0000001117307223 */ /* 0x000fe40000000024 */
[-C--:B------:R-:W-:Y:S02]  /*4a40*/  FFMA R75, R10, R41.reuse, R75 ;  /* 0x000000290a4b7223 */ /* 0x080fe4000000004b */
[----:B------:R-:W-:Y:S02]  /*4a50*/  FFMA R71, R22, R41, R33 ;  /* 0x0000002916477223 */ /* 0x000fe40000000021 */
[----:B------:R-:W-:Y:S02]  /*4a60*/  FFMA R77, R41, R23, R12 ;  /* 0x00000017294d7223 */ /* 0x000fe4000000000c */
[----:B-1----:R-:W-:-:S02]  /*4a70*/  FFMA R17, R8, R28, R51 ;  /* 0x0000001c08117223 */ /* 0x002fc40000000033 */
[----:B------:R-:W-:Y:S02]  /*4a80*/  FFMA R44, R10, R45, R13 ;  /* 0x0000002d0a2c7223 */ /* 0x000fe4000000000d */
[C---:B------:R-:W-:Y:S02]  /*4a90*/  FFMA R41, R45.reuse, R11, R52 ;  /* 0x0000000b2d297223 */ /* 0x040fe40000000034 */
[----:B------:R-:W-:Y:S02]  /*4aa0*/  FFMA R40, R22, R45, R40 ;  /* 0x0000002d16287223 */ /* 0x000fe40000000028 */
[----:B------:R-:W-:Y:S02]  /*4ab0*/  FFMA R51, R20, R28, R67 ;  /* 0x0000001c14337223 */ /* 0x000fe40000000043 */
[----:B------:R-:W-:Y:S02]  /*4ac0*/  FFMA R45, R45, R23, R14 ;  /* 0x000000172d2d7223 */ /* 0x000fe4000000000e */
[----:B----4-:R-:W-:-:S02]  /*4ad0*/  FFMA R67, R8, R24, R69 ;  /* 0x0000001808437223 */ /* 0x010fc40000000045 */
[----:B------:R-:W-:Y:S02]  /*4ae0*/  FFMA R65, R20, R24, R65 ;  /* 0x0000001814417223 */ /* 0x000fe40000000041 */
[C---:B------:R-:W-:Y:S02]  /*4af0*/  FFMA R58, R24.reuse, R9, R58 ;  /* 0x00000009183a7223 */ /* 0x040fe4000000003a */
[----:B------:R-:W-:Y:S02]  /*4b00*/  FFMA R32, R24, R21, R15 ;  /* 0x0000001518207223 */ /* 0x000fe4000000000f */
[----:B------:R-:W0:Y:S01]  /*4b10*/  LDS.128 R12, [R5+0x2170] ;  /* 0x00217000050c7984 */ /* 0x000e220000000c00 */
[-C--:B------:R-:W-:Y:S02]  /*4b20*/  FFMA R67, R10, R25.reuse, R67 ;  /* 0x000000190a437223 */ /* 0x080fe40000000043 */
[-C--:B------:R-:W-:Y:S02]  /*4b30*/  FFMA R65, R22, R25.reuse, R65 ;  /* 0x0000001916417223 */ /* 0x080fe40000000041 */
        /* <DEDUP_REMOVED lines=9> */
[----:B0-----:R-:W-:Y:S02]  /*4bd0*/  FFMA R38, R12, R9, R38 ;  /* 0x000000090c267223 */ /* 0x001fe40000000026 */
[-C--:B------:R-:W-:Y:S02]  /*4be0*/  FFMA R59, R8, R12.reuse, R59 ;  /* 0x0000000c083b7223 */ /* 0x080fe4000000003b */
[----:B------:R-:W-:Y:S02]  /*4bf0*/  FFMA R50, R11, R13, R38 ;  /* 0x0000000d0b327223 */ /* 0x000fe40000000026 */
[----:B------:R-:W-:Y:S02]  /*4c00*/  FFMA R57, R20, R12, R57 ;  /* 0x0000000c14397223 */ /* 0x000fe40000000039 */
[----:B-1----:R-:W-:-:S02]  /*4c10*/  FFMA R56, R8, R32, R37 ;  /* 0x0000002008387223 */ /* 0x002fc40000000025 */
[----:B------:R-:W0:Y:S01]  /*4c20*/  LDS.128 R36, [R5+0x21f0] ;  /* 0x0021f00005247984 */ /* 0x000e220000000c00 */
[----:B------:R-:W-:Y:S02]  /*4c30*/  FFMA R52, R12, R21, R54 ;  /* 0x000000150c347223 */ /* 0x000fe40000000036 */
[-C--:B------:R-:W-:Y:S02]  /*4c40*/  FFMA R59, R10, R13.reuse, R59 ;  /* 0x0000000d0a3b7223 */ /* 0x080fe4000000003b */
[-C--:B------:R-:W-:Y:S02]  /*4c50*/  FFMA R57, R22, R13.reuse, R57 ;  /* 0x0000000d16397223 */ /* 0x080fe40000000039 */
[----:B------:R-:W-:Y:S02]  /*4c60*/  FFMA R52, R23, R13, R52 ;  /* 0x0000000d17347223 */ /* 0x000fe40000000034 */
[----:B------:R-:W1:Y:S01]  /*4c70*/  LDS.64 R12, [R4.X4+0xf00] ;  /* 0x000f0000040c7984 */ /* 0x000e620000004a00 */
[----:B------:R-:W-:-:S02]  /*4c80*/  FFMA R54, R20, R32, R63 ;  /* 0x0000002014367223 */ /* 0x000fc4000000003f */
[C---:B------:R-:W-:Y:S02]  /*4c90*/  FFMA R72, R32.reuse, R9, R72 ;  /* 0x0000000920487223 */ /* 0x040fe40000000048 */
[----:B------:R-:W-:Y:S01]  /*4ca0*/  FFMA R66, R32, R21, R66 ;  /* 0x0000001520427223 */ /* 0x000fe20000000042 */
[----:B------:R-:W-:Y:S01]  /*4cb0*/  UIADD3 UR4, UR4, 0x1, URZ ;  /* 0x0000000104047890 */ /* 0x000fe2000fffe03f */
[-C--:B0-----:R-:W-:Y:S02]  /*4cc0*/  FFMA R20, R20, R36.reuse, R55 ;  /* 0x0000002414147223 */ /* 0x081fe40000000037 */
[----:B------:R-:W-:Y:S02]  /*4cd0*/  FFMA R32, R8, R36, R49 ;  /* 0x0000002408207223 */ /* 0x000fe40000000031 */
[C---:B------:R-:W-:Y:S02]  /*4ce0*/  FFMA R64, R36.reuse, R9, R64 ;  /* 0x0000000924407223 */ /* 0x040fe40000000040 */
[----:B------:R-:W0:Y:S01]  /*4cf0*/  LDS.64 R8, [R4.X4+0xf10] ;  /* 0x000f100004087984 */ /* 0x000e220000004a00 */
[----:B------:R-:W-:-:S02]  /*4d00*/  FFMA R36, R36, R21, R60 ;  /* 0x0000001524247223 */ /* 0x000fc4000000003c */
[C---:B------:R-:W-:Y:S02]  /*4d10*/  FFMA R55, R11.reuse, R33, R72 ;  /* 0x000000210b377223 */ /* 0x040fe40000000048 */
[-C--:B------:R-:W-:Y:S02]  /*4d20*/  FFMA R69, R10, R37.reuse, R32 ;  /* 0x000000250a457223 */ /* 0x080fe40000000020 */
[-C--:B------:R-:W-:Y:S02]  /*4d30*/  FFMA R5, R22, R37.reuse, R20 ;  /* 0x0000002516057223 */ /* 0x080fe40000000014 */
[----:B------:R-:W-:Y:S01]  /*4d40*/  FFMA R60, R11, R37, R64 ;  /* 0x000000250b3c7223 */ /* 0x000fe20000000040 */
[----:B------:R-:W2:Y:S01]  /*4d50*/  LDS.64 R20, [R4.X4+0xf80] ;  /* 0x000f800004147984 */ /* 0x000ea20000004a00 */
[C---:B-1----:R-:W-:Y:S02]  /*4d60*/  FFMA R11, R12.reuse, R18, R16 ;  /* 0x000000120c0b7223 */ /* 0x042fe40000000010 */
[----:B------:R-:W-:-:S02]  /*4d70*/  FFMA R32, R12, R30, R17 ;  /* 0x0000001e0c207223 */ /* 0x000fc40000000011 */
[----:B------:R1:W3:Y:S01]  /*4d80*/  LDS.64 R16, [R4.X4+0xf90] ;  /* 0x000f900004107984 */ /* 0x0002e20000004a00 */
[----:B------:R-:W-:Y:S01]  /*4d90*/  UISETP.GE.U32.AND UP0, UPT, UR4, 0x2, UPT ;  /* 0x000000020400788c */ /* 0x000fe2000bf06070 */
[----:B------:R-:W-:-:S05]  /*4da0*/  FFMA R63, R10, R33, R56 ;  /* 0x000000210a3f7223 */ /* 0x000fca0000000038 */
[----:B------:R-:W-:Y:S01]  /*4db0*/  PLOP3.LUT P0, PT, PT, PT, UP0, 0x80, 0x0 ;  /* 0x000000000000781c */ /* 0x000fe20003f0f008 */
[-C--:B------:R-:W-:Y:S02]  /*4dc0*/  FFMA R49, R22, R33.reuse, R54 ;  /* 0x0000002116317223 */ /* 0x080fe40000000036 */
[C---:B------:R-:W-:Y:S02]  /*4dd0*/  FFMA R33, R23.reuse, R33, R66 ;  /* 0x0000002117217223 */ /* 0x040fe40000000042 */
[----:B------:R-:W-:Y:S02]  /*4de0*/  FFMA R23, R23, R37, R36 ;  /* 0x0000002517177223 */ /* 0x000fe40000000024 */
[-C--:B------:R-:W-:Y:S02]  /*4df0*/  FFMA R54, R30, R13.reuse, R28 ;  /* 0x0000000d1e367223 */ /* 0x080fe4000000001c */
[----:B------:R-:W-:Y:S02]  /*4e00*/  FFMA R67, R12, R26, R67 ;  /* 0x0000001a0c437223 */ /* 0x000fe40000000043 */
[----:B------:R-:W-:-:S02]  /*4e10*/  FFMA R56, R18, R13, R53 ;  /* 0x0000000d12387223 */ /* 0x000fc40000000035 */
[-C--:B------:R-:W-:Y:S02]  /*4e20*/  FFMA R36, R26, R13.reuse, R24 ;  /* 0x0000000d1a247223 */ /* 0x080fe40000000018 */
[----:B------:R-:W-:Y:S02]  /*4e30*/  FFMA R28, R38, R13, R60 ;  /* 0x0000000d261c7223 */ /* 0x000fe4000000003c */
[----:B------:R-:W-:Y:S02]  /*4e40*/  FFMA R75, R12, R42, R75 ;  /* 0x0000002a0c4b7223 */ /* 0x000fe4000000004b */
[----:B0-----:R-:W-:Y:S02]  /*4e50*/  FFMA R65, R8, R26, R65 ;  /* 0x0000001a08417223 */ /* 0x001fe40000000041 */
[C---:B------:R-:W-:Y:S02]  /*4e60*/  FFMA R44, R12.reuse, R46, R44 ;  /* 0x0000002e0c2c7223 */ /* 0x040fe4000000002c */
[----:B------:R-:W-:-:S02]  /*4e70*/  FFMA R59, R12, R14, R59 ;  /* 0x0000000e0c3b7223 */ /* 0x000fc4000000003b */
[----:B------:R-:W-:Y:S02]  /*4e80*/  FFMA R10, R12, R34, R63 ;  /* 0x000000220c0a7223 */ /* 0x000fe4000000003f */
[----:B------:R-:W-:Y:S02]  /*4e90*/  FFMA R22, R42, R13, R61 ;  /* 0x0000000d2a167223 */ /* 0x000fe4000000003d */
[----:B------:R-:W-:Y:S02]  /*4ea0*/  FFMA R71, R8, R42, R71 ;  /* 0x0000002a08477223 */ /* 0x000fe40000000047 */
[-C--:B------:R-:W-:Y:S02]  /*4eb0*/  FFMA R60, R42, R9.reuse, R77 ;  /* 0x000000092a3c7223 */ /* 0x080fe4000000004d */
[----:B------:R-:W-:Y:S02]  /*4ec0*/  FFMA R73, R8, R18, R73 ;  /* 0x0000001208497223 */ /* 0x000fe40000000049 */
[----:B------:R-:W-:-:S02]  /*4ed0*/  FFMA R48, R18, R9, R48 ;  /* 0x0000000912307223 */ /* 0x000fc40000000030 */
[----:B------:R-:W-:Y:S02]  /*4ee0*/  FFMA R26, R26, R9, R25 ;  /* 0x000000091a1a7223 */ /* 0x000fe40000000019 */
[----:B------:R-:W-:Y:S02]  /*4ef0*/  FFMA R12, R12, R38, R69 ;  /* 0x000000260c0c7223 */ /* 0x000fe40000000045 */
[-C--:B------:R-:W-:Y:S02]  /*4f00*/  FFMA R58, R46, R13.reuse, R41 ;  /* 0x0000000d2e3a7223 */ /* 0x080fe40000000029 */
[----:B------:R-:W-:Y:S02]  /*4f10*/  FFMA R24, R34, R13, R55 ;  /* 0x0000000d22187223 */ /* 0x000fe40000000037 */
[----:B-1----:R-:W-:Y:S02]  /*4f20*/  FFMA R4, R8, R46, R40 ;  /* 0x0000002e08047223 */ /* 0x002fe40000000028 */
[----:B------:R-:W-:-:S02]  /*4f30*/  FFMA R62, R46, R9, R45 ;  /* 0x000000092e3e7223 */ /* 0x000fc4000000002d */
[C---:B------:R-:W-:Y:S02]  /*4f40*/  FFMA R51, R8.reuse, R30, R51 ;  /* 0x0000001e08337223 */ /* 0x040fe40000000033 */
[C---:B------:R-:W-:Y:S02]  /*4f50*/  FFMA R25, R8.reuse, R14, R57 ;  /* 0x0000000e08197223 */ /* 0x040fe40000000039 */
[C---:B------:R-:W-:Y:S02]  /*4f60*/  FFMA R49, R8.reuse, R34, R49 ;  /* 0x0000002208317223 */ /* 0x040fe40000000031 */
[----:B------:R-:W-:Y:S02]  /*4f70*/  FFMA R5, R8, R38, R5 ;  /* 0x0000002608057223 */ /* 0x000fe40000000005 */
[----:B------:R-:W-:Y:S02]  /*4f80*/  FFMA R50, R14, R13, R50 ;  /* 0x0000000d0e327223 */ /* 0x000fe40000000032 */
[----:B------:R-:W-:-:S02]  /*4f90*/  FFMA R30, R30, R9, R29 ;  /* 0x000000091e1e7223 */ /* 0x000fc4000000001d */
[-C--:B------:R-:W-:Y:S02]  /*4fa0*/  FFMA R52, R14, R9.reuse, R52 ;  /* 0x000000090e347223 */ /* 0x080fe40000000034 */
[-C--:B------:R-:W-:Y:S02]  /*4fb0*/  FFMA R34, R34, R9.reuse, R33 ;  /* 0x0000000922227223 */ /* 0x080fe40000000021 */
[----:B------:R-:W-:Y:S02]  /*4fc0*/  FFMA R38, R38, R9, R23 ;  /* 0x0000000926267223 */ /* 0x000fe40000000017 */
[C---:B--2---:R-:W-:Y:S02]  /*4fd0*/  FFMA R57, R20.reuse, R19, R11 ;  /* 0x0000001314397223 */ /* 0x044fe4000000000b */
[----:B------:R-:W-:Y:S02]  /*4fe0*/  FFMA R45, R20, R31, R32 ;  /* 0x0000001f142d7223 */ /* 0x000fe40000000020 */
[----:B------:R-:W-:-:S02]  /*4ff0*/  FFMA R46, R19, R21, R56 ;  /* 0x00000015132e7223 */ /* 0x000fc40000000038 */
[----:B------:R-:W-:Y:S02]  /*5000*/  FFMA R40, R27, R21, R36 ;  /* 0x000000151b287223 */ /* 0x000fe40000000024 */
[C---:B------:R-:W-:Y:S02]  /*5010*/  FFMA R33, R20.reuse, R43, R75 ;  /* 0x0000002b14217223 */ /* 0x040fe4000000004b */
[C---:B------:R-:W-:Y:S02]  /*5020*/  FFMA R41, R20.reuse, R27, R67 ;  /* 0x0000001b14297223 */ /* 0x040fe40000000043 */
[----:B------:R-:W-:Y:S02]  /*5030*/  FFMA R11, R20, R15, R59 ;  /* 0x0000000f140b7223 */ /* 0x000fe4000000003b */
[----:B------:R-:W-:Y:S02]  /*5040*/  FFMA R32, R43, R21, R22 ;  /* 0x000000152b207223 */ /* 0x000fe40000000016 */
[----:B---3--:R-:W-:-:S02]  /*5050*/  FFMA R71, R16, R43, R71 ;  /* 0x0000002b10477223 */ /* 0x008fc40000000047 */
[----:B------:R-:W-:Y:S02]  /*5060*/  FFMA R36, R43, R17, R60 ;  /* 0x000000112b247223 */ /* 0x000fe4000000003c */
[----:B------:R-:W-:Y:S02]  /*5070*/  FFMA R61, R16, R19, R73 ;  /* 0x00000013103d7223 */ /* 0x000fe40000000049 */
[----:B------:R-:W-:Y:S02]  /*5080*/  FFMA R56, R19, R17, R48 ;  /* 0x0000001113387223 */ /* 0x000fe40000000030 */
        /* <DEDUP_REMOVED lines=9> */
[----:B------:R-:W-:Y:S02]  /*5120*/  FFMA R63, R16, R35, R49 ;  /* 0x00000023103f7223 */ /* 0x000fe40000000031 */
[-C--:B------:R-:W-:Y:S02]  /*5130*/  FFMA R42, R31, R21.reuse, R54 ;  /* 0x000000151f2a7223 */ /* 0x080fe40000000036 */
[-C--:B------:R-:W-:Y:S02]  /*5140*/  FFMA R10, R15, R21.reuse, R50 ;  /* 0x000000150f0a7223 */ /* 0x080fe40000000032 */
[-C--:B------:R-:W-:Y:S02]  /*5150*/  FFMA R8, R35, R21.reuse, R24 ;  /* 0x0000001523087223 */ /* 0x080fe40000000018 */
[----:B------:R-:W-:Y:S02]  /*5160*/  FFMA R14, R39, R21, R28 ;  /* 0x00000015270e7223 */ /* 0x000fe4000000001c */
[----:B------:R-:W-:-:S02]  /*5170*/  FFMA R47, R31, R17, R30 ;  /* 0x000000111f2f7223 */ /* 0x000fc4000000001e */
[-C--:B------:R-:W-:Y:S02]  /*5180*/  FFMA R44, R27, R17.reuse, R26 ;  /* 0x000000111b2c7223 */ /* 0x080fe4000000001a */
[----:B------:R-:W-:Y:S02]  /*5190*/  FFMA R60, R15, R17, R52 ;  /* 0x000000110f3c7223 */ /* 0x000fe40000000034 */
[----:B------:R-:W-:Y:S02]  /*51a0*/  FFMA R16, R16, R39, R5 ;  /* 0x0000002710107223 */ /* 0x000fe40000000005 */
[-C--:B------:R-:W-:Y:S02]  /*51b0*/  FFMA R12, R35, R17.reuse, R34 ;  /* 0x00000011230c7223 */ /* 0x080fe40000000022 */
[----:B------:R-:W-:Y:S01]  /*51c0*/  FFMA R58, R39, R17, R38 ;  /* 0x00000011273a7223 */ /* 0x000fe20000000026 */
[----:B------:R-:W-:Y:S01]  /*51d0*/  @P0 CALL.REL.NOINC `(.L_x_0) ;  /* 0x0000001000000944 */ /* 0x000fe20003c00000 */
[----:B------:R-:W-:Y:S05]  /*51e0*/  BRA `(.L_x_1) ;  /* 0xffffb07000007947 */ /* 0x000fea000383ffff */
.L_x_0:
[----:B------:R-:W-:Y:S01]  /*51f0*/  HFMA2.MMA R4, -RZ, RZ, 0, 3.337860107421875e-06 ;  /* 0x00000038ff047435 */ /* 0x000fe200000001ff */
[----:B------:R-:W-:-:S02]  /*5200*/  SHF.R.S32.HI R3, RZ, 0x3, R0 ;  /* 0x00000003ff037819 */ /* 0x000fc40000011400 */
[----:B------:R-:W-:Y:S02]  /*5210*/  MOV R20, 0x1c ;  /* 0x0000001c00147802 */ /* 0x000fe40000000f00 */
[----:B------:R-:W-:-:S04]  /*5220*/  LOP3.LUT R0, R0, 0x6, RZ, 0xc0, !PT ;  /* 0x0000000600007812 */ /* 0x000fc800078ec0ff */
[----:B------:R-:W-:Y:S01]  /*5230*/  SHF.R.U32.HI R0, RZ, 0x1, R0 ;  /* 0x00000001ff007819 */ /* 0x000fe20000011600 */
[----:B------:R-:W-:-:S04]  /*5240*/  IMAD R3, R3, R4, UR7 ;  /* 0x0000000703037e24 */ /* 0x000fc8000f8e0204 */
[----:B------:R-:W-:-:S05]  /*5250*/  IMAD R3, R3, R20, UR5 ;  /* 0x0000000503037e24 */ /* 0x000fca000f8e0214 */
[----:B------:R-:W-:-:S05]  /*5260*/  LEA R3, R3, R2, 0x3 ;  /* 0x0000000203037211 */ /* 0x000fca00078e18ff */
[----:B------:R-:W-:-:S04]  /*5270*/  IMAD R3, R0, 0x38, R3 ;  /* 0x0000003800037824 */ /* 0x000fc800078e0203 */
[----:B------:R-:W-:-:S05]  /*5280*/  IMAD.WIDE R6, R3, R6, c[0x0][0x170] ;  /* 0x00005c0003067625 */ /* 0x000fca00078e0206 */
[----:B------:R-:W-:Y:S04]  /*5290*/  STG.E [R6.64], R33 ;  /* 0x0000002106007986 */ /* 0x000fe8000c101908 */
[----:B------:R-:W-:Y:S04]  /*52a0*/  STG.E [R6.64+0x10], R71 ;  /* 0x0000104706007986 */ /* 0x000fe8000c101908 */
        /* <DEDUP_REMOVED lines=29> */
[----:B------:R-:W-:Y:S01]  /*5480*/  STG.E [R6.64+0x6b314], R58 ;  /* 0x06b3143a06007986 */ /* 0x000fe2000c101908 */
[----:B------:R-:W-:Y:S05]  /*5490*/  EXIT ;  /* 0x000000000000794d */ /* 0x000fea0003800000 */
.L_x_2:
[----:B------:R-:W-:-:S00]  /*54a0*/  BRA `(.L_x_2) ;  /* 0xfffffff000007947 */ /* 0x000fc0000383ffff */
[----:B------:R-:W-:-:S00]  /*54b0*/  NOP ;  /* 0x0000000000007918 */ /* 0x000fc00000000000 */
        /* <DEDUP_REMOVED lines=12> */
.L_x_3:


//--------------------- .nv.shared.candidate0     --------------------------
	.section	.nv.shared.candidate0,"aw",@nobits
	.align	4
.nv.shared.candidate0:
	.zero		12288
